//
// Generated by NVIDIA NVVM Compiler
//
// Compiler Build ID: CL-36424714
// Cuda compilation tools, release 13.0, V13.0.88
// Based on NVVM 20.0.0
//

.version 9.0
.target sm_100
.address_size 64

	// .globl	_Z14kernelgpuInituIdEvPT_S1_S1_S1_iiiiii
.func  (.param .b64 func_retval0) __internal_accurate_pow
(
	.param .b64 __internal_accurate_pow_param_0
)
;

.visible .entry _Z14kernelgpuInituIdEvPT_S1_S1_S1_iiiiii(
	.param .u64 .ptr .align 1 _Z14kernelgpuInituIdEvPT_S1_S1_S1_iiiiii_param_0,
	.param .u64 .ptr .align 1 _Z14kernelgpuInituIdEvPT_S1_S1_S1_iiiiii_param_1,
	.param .u64 .ptr .align 1 _Z14kernelgpuInituIdEvPT_S1_S1_S1_iiiiii_param_2,
	.param .u64 .ptr .align 1 _Z14kernelgpuInituIdEvPT_S1_S1_S1_iiiiii_param_3,
	.param .u32 _Z14kernelgpuInituIdEvPT_S1_S1_S1_iiiiii_param_4,
	.param .u32 _Z14kernelgpuInituIdEvPT_S1_S1_S1_iiiiii_param_5,
	.param .u32 _Z14kernelgpuInituIdEvPT_S1_S1_S1_iiiiii_param_6,
	.param .u32 _Z14kernelgpuInituIdEvPT_S1_S1_S1_iiiiii_param_7,
	.param .u32 _Z14kernelgpuInituIdEvPT_S1_S1_S1_iiiiii_param_8,
	.param .u32 _Z14kernelgpuInituIdEvPT_S1_S1_S1_iiiiii_param_9
)
{
	.reg .pred 	%p<30>;
	.reg .b32 	%r<64>;
	.reg .b32 	%f<3>;
	.reg .b64 	%rd<18>;
	.reg .b64 	%fd<78>;

	ld.param.u32 	%r16, [_Z14kernelgpuInituIdEvPT_S1_S1_S1_iiiiii_param_5];
	ld.param.u32 	%r17, [_Z14kernelgpuInituIdEvPT_S1_S1_S1_iiiiii_param_6];
	ld.param.u32 	%r18, [_Z14kernelgpuInituIdEvPT_S1_S1_S1_iiiiii_param_7];
	mov.u32 	%r20, %tid.x;
	mov.u32 	%r21, %ctaid.x;
	mov.u32 	%r22, %ntid.x;
	mad.lo.s32 	%r63, %r21, %r22, %r20;
	setp.ge.s32 	%p2, %r63, %r16;
	@%p2 bra 	$L__BB0_16;
	ld.param.u32 	%r61, [_Z14kernelgpuInituIdEvPT_S1_S1_S1_iiiiii_param_8];
	mul.lo.s32 	%r2, %r61, %r17;
	mov.f64 	%fd25, 0d4000000000000000;
	{
	.reg .b32 %temp; 
	mov.b64 	{%temp, %r3}, %fd25;
	}
	and.b32  	%r4, %r3, 2146435072;
	setp.eq.s32 	%p3, %r4, 1062207488;
	setp.lt.s32 	%p4, %r3, 0;
	selp.b32 	%r5, 0, 2146435072, %p4;
	and.b32  	%r23, %r3, 2147483647;
	setp.ne.s32 	%p5, %r23, 1071644672;
	and.pred  	%p1, %p3, %p5;
	mul.lo.s32 	%r6, %r61, %r18;
$L__BB0_2:
	ld.param.u32 	%r62, [_Z14kernelgpuInituIdEvPT_S1_S1_S1_iiiiii_param_8];
	ld.param.u64 	%rd17, [_Z14kernelgpuInituIdEvPT_S1_S1_S1_iiiiii_param_3];
	ld.param.u64 	%rd16, [_Z14kernelgpuInituIdEvPT_S1_S1_S1_iiiiii_param_1];
	setp.lt.s32 	%p6, %r3, 0;
	setp.eq.s32 	%p7, %r4, 1062207488;
	div.s32 	%r9, %r63, %r62;
	mul.lo.s32 	%r24, %r9, %r62;
	sub.s32 	%r8, %r63, %r24;
	cvta.to.global.u64 	%rd5, %rd17;
	ld.global.f64 	%fd26, [%rd5];
	ld.global.f64 	%fd1, [%rd5+8];
	ld.global.f64 	%fd27, [%rd5+16];
	ld.global.f64 	%fd2, [%rd5+24];
	ld.global.f64 	%fd28, [%rd5+72];
	ld.global.f64 	%fd3, [%rd5+80];
	mad.lo.s32 	%r25, %r2, %r9, %r8;
	cvta.to.global.u64 	%rd6, %rd16;
	mul.wide.s32 	%rd7, %r25, 8;
	add.s64 	%rd8, %rd6, %rd7;
	ld.global.f64 	%fd29, [%rd8];
	mul.wide.s32 	%rd1, %r62, 8;
	add.s64 	%rd9, %rd8, %rd1;
	ld.global.f64 	%fd4, [%rd9];
	rcp.rn.f64 	%fd5, %fd28;
	mul.f64 	%fd30, %fd27, %fd27;
	rcp.rn.f64 	%fd6, %fd30;
	mul.f64 	%fd31, %fd26, %fd5;
	sub.f64 	%fd7, %fd29, %fd31;
	{
	.reg .b32 %temp; 
	mov.b64 	{%temp, %r10}, %fd7;
	}
	abs.f64 	%fd8, %fd7;
	{ // callseq 0, 0
	.param .b64 param0;
	st.param.f64 	[param0], %fd8;
	.param .b64 retval0;
	call.uni (retval0), 
	__internal_accurate_pow, 
	(
	param0
	);
	ld.param.f64 	%fd32, [retval0];
	} // callseq 0
	setp.lt.s32 	%p9, %r10, 0;
	neg.f64 	%fd34, %fd32;
	selp.f64 	%fd35, %fd34, %fd32, %p7;
	selp.f64 	%fd36, %fd35, %fd32, %p9;
	setp.eq.f64 	%p10, %fd7, 0d0000000000000000;
	selp.b32 	%r26, %r10, 0, %p7;
	or.b32  	%r27, %r26, 2146435072;
	selp.b32 	%r28, %r27, %r26, %p6;
	mov.b32 	%r29, 0;
	mov.b64 	%fd37, {%r29, %r28};
	selp.f64 	%fd75, %fd37, %fd36, %p10;
	add.f64 	%fd38, %fd7, 0d4000000000000000;
	{
	.reg .b32 %temp; 
	mov.b64 	{%temp, %r30}, %fd38;
	}
	and.b32  	%r31, %r30, 2146435072;
	setp.ne.s32 	%p11, %r31, 2146435072;
	@%p11 bra 	$L__BB0_7;
	setp.num.f64 	%p12, %fd7, %fd7;
	@%p12 bra 	$L__BB0_5;
	mov.f64 	%fd39, 0d4000000000000000;
	add.rn.f64 	%fd75, %fd7, %fd39;
	bra.uni 	$L__BB0_7;
$L__BB0_5:
	setp.neu.f64 	%p13, %fd8, 0d7FF0000000000000;
	@%p13 bra 	$L__BB0_7;
	or.b32  	%r32, %r5, -2147483648;
	selp.b32 	%r33, %r32, %r5, %p1;
	selp.b32 	%r34, %r33, %r5, %p9;
	mov.b32 	%r35, 0;
	mov.b64 	%fd75, {%r35, %r34};
$L__BB0_7:
	setp.eq.f64 	%p18, %fd7, 0d3FF0000000000000;
	selp.f64 	%fd13, 0d3FF0000000000000, %fd75, %p18;
	mul.f64 	%fd40, %fd1, %fd5;
	sub.f64 	%fd14, %fd4, %fd40;
	{
	.reg .b32 %temp; 
	mov.b64 	{%temp, %r11}, %fd14;
	}
	abs.f64 	%fd15, %fd14;
	{ // callseq 1, 0
	.param .b64 param0;
	st.param.f64 	[param0], %fd15;
	.param .b64 retval0;
	call.uni (retval0), 
	__internal_accurate_pow, 
	(
	param0
	);
	ld.param.f64 	%fd41, [retval0];
	} // callseq 1
	setp.lt.s32 	%p19, %r11, 0;
	neg.f64 	%fd43, %fd41;
	selp.f64 	%fd44, %fd43, %fd41, %p7;
	selp.f64 	%fd45, %fd44, %fd41, %p19;
	setp.eq.f64 	%p20, %fd14, 0d0000000000000000;
	selp.b32 	%r36, %r11, 0, %p7;
	or.b32  	%r37, %r36, 2146435072;
	selp.b32 	%r38, %r37, %r36, %p6;
	mov.b32 	%r39, 0;
	mov.b64 	%fd46, {%r39, %r38};
	selp.f64 	%fd76, %fd46, %fd45, %p20;
	add.f64 	%fd47, %fd14, 0d4000000000000000;
	{
	.reg .b32 %temp; 
	mov.b64 	{%temp, %r40}, %fd47;
	}
	and.b32  	%r41, %r40, 2146435072;
	setp.ne.s32 	%p21, %r41, 2146435072;
	@%p21 bra 	$L__BB0_12;
	setp.num.f64 	%p22, %fd14, %fd14;
	@%p22 bra 	$L__BB0_10;
	mov.f64 	%fd48, 0d4000000000000000;
	add.rn.f64 	%fd76, %fd14, %fd48;
	bra.uni 	$L__BB0_12;
$L__BB0_10:
	setp.neu.f64 	%p23, %fd15, 0d7FF0000000000000;
	@%p23 bra 	$L__BB0_12;
	or.b32  	%r42, %r5, -2147483648;
	selp.b32 	%r43, %r42, %r5, %p1;
	selp.b32 	%r44, %r43, %r5, %p19;
	mov.b32 	%r45, 0;
	mov.b64 	%fd76, {%r45, %r44};
$L__BB0_12:
	setp.eq.f64 	%p25, %fd14, 0d3FF0000000000000;
	selp.f64 	%fd49, 0d3FF0000000000000, %fd76, %p25;
	add.f64 	%fd50, %fd13, %fd49;
	mul.f64 	%fd51, %fd5, %fd5;
	div.rn.f64 	%fd52, %fd6, %fd51;
	mul.f64 	%fd53, %fd52, %fd50;
	mul.f64 	%fd20, %fd53, 0dBFE0000000000000;
	fma.rn.f64 	%fd54, %fd20, 0d3FF71547652B82FE, 0d4338000000000000;
	{
	.reg .b32 %temp; 
	mov.b64 	{%r12, %temp}, %fd54;
	}
	mov.f64 	%fd55, 0dC338000000000000;
	add.rn.f64 	%fd56, %fd54, %fd55;
	fma.rn.f64 	%fd57, %fd56, 0dBFE62E42FEFA39EF, %fd20;
	fma.rn.f64 	%fd58, %fd56, 0dBC7ABC9E3B39803F, %fd57;
	fma.rn.f64 	%fd59, %fd58, 0d3E5ADE1569CE2BDF, 0d3E928AF3FCA213EA;
	fma.rn.f64 	%fd60, %fd59, %fd58, 0d3EC71DEE62401315;
	fma.rn.f64 	%fd61, %fd60, %fd58, 0d3EFA01997C89EB71;
	fma.rn.f64 	%fd62, %fd61, %fd58, 0d3F2A01A014761F65;
	fma.rn.f64 	%fd63, %fd62, %fd58, 0d3F56C16C1852B7AF;
	fma.rn.f64 	%fd64, %fd63, %fd58, 0d3F81111111122322;
	fma.rn.f64 	%fd65, %fd64, %fd58, 0d3FA55555555502A1;
	fma.rn.f64 	%fd66, %fd65, %fd58, 0d3FC5555555555511;
	fma.rn.f64 	%fd67, %fd66, %fd58, 0d3FE000000000000B;
	fma.rn.f64 	%fd68, %fd67, %fd58, 0d3FF0000000000000;
	fma.rn.f64 	%fd69, %fd68, %fd58, 0d3FF0000000000000;
	{
	.reg .b32 %temp; 
	mov.b64 	{%r13, %temp}, %fd69;
	}
	{
	.reg .b32 %temp; 
	mov.b64 	{%temp, %r14}, %fd69;
	}
	shl.b32 	%r46, %r12, 20;
	add.s32 	%r47, %r46, %r14;
	mov.b64 	%fd77, {%r13, %r47};
	{
	.reg .b32 %temp; 
	mov.b64 	{%temp, %r48}, %fd20;
	}
	mov.b32 	%f2, %r48;
	abs.f32 	%f1, %f2;
	setp.lt.f32 	%p26, %f1, 0f4086232B;
	@%p26 bra 	$L__BB0_15;
	setp.lt.f64 	%p27, %fd20, 0d0000000000000000;
	add.f64 	%fd70, %fd20, 0d7FF0000000000000;
	selp.f64 	%fd77, 0d0000000000000000, %fd70, %p27;
	setp.geu.f32 	%p28, %f1, 0f40874800;
	@%p28 bra 	$L__BB0_15;
	shr.u32 	%r49, %r12, 31;
	add.s32 	%r50, %r12, %r49;
	shr.s32 	%r51, %r50, 1;
	shl.b32 	%r52, %r51, 20;
	add.s32 	%r53, %r14, %r52;
	mov.b64 	%fd71, {%r13, %r53};
	sub.s32 	%r54, %r12, %r51;
	shl.b32 	%r55, %r54, 20;
	add.s32 	%r56, %r55, 1072693248;
	mov.b32 	%r57, 0;
	mov.b64 	%fd72, {%r57, %r56};
	mul.f64 	%fd77, %fd72, %fd71;
$L__BB0_15:
	ld.param.u64 	%rd15, [_Z14kernelgpuInituIdEvPT_S1_S1_S1_iiiiii_param_0];
	mul.f64 	%fd73, %fd2, %fd77;
	div.rn.f64 	%fd74, %fd73, %fd3;
	mad.lo.s32 	%r58, %r6, %r9, %r8;
	cvta.to.global.u64 	%rd10, %rd15;
	mul.wide.s32 	%rd11, %r58, 8;
	add.s64 	%rd12, %rd10, %rd11;
	st.global.f64 	[%rd12], %fd74;
	add.s64 	%rd13, %rd12, %rd1;
	mov.b64 	%rd14, 0;
	st.global.u64 	[%rd13], %rd14;
	mov.u32 	%r59, %ntid.x;
	mov.u32 	%r60, %nctaid.x;
	mad.lo.s32 	%r63, %r59, %r60, %r63;
	setp.lt.s32 	%p29, %r63, %r16;
	@%p29 bra 	$L__BB0_2;
$L__BB0_16:
	ret;

}
	// .globl	_Z14kernelgpuInituIfEvPT_S1_S1_S1_iiiiii
.visible .entry _Z14kernelgpuInituIfEvPT_S1_S1_S1_iiiiii(
	.param .u64 .ptr .align 1 _Z14kernelgpuInituIfEvPT_S1_S1_S1_iiiiii_param_0,
	.param .u64 .ptr .align 1 _Z14kernelgpuInituIfEvPT_S1_S1_S1_iiiiii_param_1,
	.param .u64 .ptr .align 1 _Z14kernelgpuInituIfEvPT_S1_S1_S1_iiiiii_param_2,
	.param .u64 .ptr .align 1 _Z14kernelgpuInituIfEvPT_S1_S1_S1_iiiiii_param_3,
	.param .u32 _Z14kernelgpuInituIfEvPT_S1_S1_S1_iiiiii_param_4,
	.param .u32 _Z14kernelgpuInituIfEvPT_S1_S1_S1_iiiiii_param_5,
	.param .u32 _Z14kernelgpuInituIfEvPT_S1_S1_S1_iiiiii_param_6,
	.param .u32 _Z14kernelgpuInituIfEvPT_S1_S1_S1_iiiiii_param_7,
	.param .u32 _Z14kernelgpuInituIfEvPT_S1_S1_S1_iiiiii_param_8,
	.param .u32 _Z14kernelgpuInituIfEvPT_S1_S1_S1_iiiiii_param_9
)
{
	.reg .pred 	%p<30>;
	.reg .b32 	%r<63>;
	.reg .b32 	%f<19>;
	.reg .b64 	%rd<17>;
	.reg .b64 	%fd<69>;

	ld.param.u32 	%r18, [_Z14kernelgpuInituIfEvPT_S1_S1_S1_iiiiii_param_5];
	ld.param.u32 	%r19, [_Z14kernelgpuInituIfEvPT_S1_S1_S1_iiiiii_param_6];
	ld.param.u32 	%r20, [_Z14kernelgpuInituIfEvPT_S1_S1_S1_iiiiii_param_7];
	ld.param.u32 	%r21, [_Z14kernelgpuInituIfEvPT_S1_S1_S1_iiiiii_param_8];
	mov.u32 	%r22, %tid.x;
	mov.u32 	%r23, %ctaid.x;
	mov.u32 	%r1, %ntid.x;
	mad.lo.s32 	%r62, %r23, %r1, %r22;
	setp.ge.s32 	%p2, %r62, %r18;
	@%p2 bra 	$L__BB1_16;
	mul.lo.s32 	%r3, %r21, %r19;
	mov.f64 	%fd19, 0d4000000000000000;
	{
	.reg .b32 %temp; 
	mov.b64 	{%temp, %r4}, %fd19;
	}
	and.b32  	%r5, %r4, 2146435072;
	setp.eq.s32 	%p3, %r5, 1062207488;
	setp.lt.s32 	%p4, %r4, 0;
	selp.b32 	%r6, 0, 2146435072, %p4;
	and.b32  	%r24, %r4, 2147483647;
	setp.ne.s32 	%p5, %r24, 1071644672;
	and.pred  	%p1, %p3, %p5;
	mul.lo.s32 	%r7, %r21, %r20;
	mov.u32 	%r25, %nctaid.x;
	mul.lo.s32 	%r8, %r1, %r25;
	mul.wide.s32 	%rd1, %r21, 4;
$L__BB1_2:
	ld.param.u64 	%rd16, [_Z14kernelgpuInituIfEvPT_S1_S1_S1_iiiiii_param_3];
	ld.param.u64 	%rd15, [_Z14kernelgpuInituIfEvPT_S1_S1_S1_iiiiii_param_1];
	setp.lt.s32 	%p6, %r4, 0;
	setp.eq.s32 	%p7, %r5, 1062207488;
	div.s32 	%r11, %r62, %r21;
	mul.lo.s32 	%r26, %r11, %r21;
	sub.s32 	%r10, %r62, %r26;
	cvta.to.global.u64 	%rd5, %rd16;
	ld.global.f32 	%f10, [%rd5];
	ld.global.f32 	%f1, [%rd5+4];
	ld.global.f32 	%f2, [%rd5+8];
	ld.global.f32 	%f3, [%rd5+12];
	ld.global.f32 	%f11, [%rd5+36];
	ld.global.f32 	%f4, [%rd5+40];
	mad.lo.s32 	%r27, %r3, %r11, %r10;
	cvta.to.global.u64 	%rd6, %rd15;
	mul.wide.s32 	%rd7, %r27, 4;
	add.s64 	%rd8, %rd6, %rd7;
	ld.global.f32 	%f12, [%rd8];
	add.s64 	%rd9, %rd8, %rd1;
	ld.global.f32 	%f5, [%rd9];
	rcp.rn.f32 	%f6, %f11;
	mul.f32 	%f13, %f10, %f6;
	sub.f32 	%f7, %f12, %f13;
	cvt.f64.f32 	%fd1, %f7;
	{
	.reg .b32 %temp; 
	mov.b64 	{%temp, %r12}, %fd1;
	}
	abs.f64 	%fd2, %fd1;
	{ // callseq 2, 0
	.param .b64 param0;
	st.param.f64 	[param0], %fd2;
	.param .b64 retval0;
	call.uni (retval0), 
	__internal_accurate_pow, 
	(
	param0
	);
	ld.param.f64 	%fd20, [retval0];
	} // callseq 2
	setp.lt.s32 	%p9, %r12, 0;
	neg.f64 	%fd22, %fd20;
	selp.f64 	%fd23, %fd22, %fd20, %p7;
	selp.f64 	%fd24, %fd23, %fd20, %p9;
	setp.eq.f32 	%p10, %f7, 0f00000000;
	selp.b32 	%r28, %r12, 0, %p7;
	or.b32  	%r29, %r28, 2146435072;
	selp.b32 	%r30, %r29, %r28, %p6;
	mov.b32 	%r31, 0;
	mov.b64 	%fd25, {%r31, %r30};
	selp.f64 	%fd66, %fd25, %fd24, %p10;
	add.f64 	%fd26, %fd1, 0d4000000000000000;
	{
	.reg .b32 %temp; 
	mov.b64 	{%temp, %r32}, %fd26;
	}
	and.b32  	%r33, %r32, 2146435072;
	setp.ne.s32 	%p11, %r33, 2146435072;
	@%p11 bra 	$L__BB1_7;
	setp.num.f32 	%p12, %f7, %f7;
	@%p12 bra 	$L__BB1_5;
	mov.f64 	%fd27, 0d4000000000000000;
	add.rn.f64 	%fd66, %fd1, %fd27;
	bra.uni 	$L__BB1_7;
$L__BB1_5:
	setp.neu.f64 	%p13, %fd2, 0d7FF0000000000000;
	@%p13 bra 	$L__BB1_7;
	setp.lt.s32 	%p14, %r12, 0;
	or.b32  	%r34, %r6, -2147483648;
	selp.b32 	%r35, %r34, %r6, %p1;
	selp.b32 	%r36, %r35, %r6, %p14;
	mov.b32 	%r37, 0;
	mov.b64 	%fd66, {%r37, %r36};
$L__BB1_7:
	setp.lt.s32 	%p15, %r4, 0;
	setp.eq.s32 	%p16, %r5, 1062207488;
	setp.eq.f32 	%p18, %f7, 0f3F800000;
	selp.f64 	%fd7, 0d3FF0000000000000, %fd66, %p18;
	mul.f32 	%f14, %f1, %f6;
	sub.f32 	%f8, %f5, %f14;
	cvt.f64.f32 	%fd8, %f8;
	{
	.reg .b32 %temp; 
	mov.b64 	{%temp, %r13}, %fd8;
	}
	abs.f64 	%fd9, %fd8;
	{ // callseq 3, 0
	.param .b64 param0;
	st.param.f64 	[param0], %fd9;
	.param .b64 retval0;
	call.uni (retval0), 
	__internal_accurate_pow, 
	(
	param0
	);
	ld.param.f64 	%fd28, [retval0];
	} // callseq 3
	setp.lt.s32 	%p19, %r13, 0;
	neg.f64 	%fd30, %fd28;
	selp.f64 	%fd31, %fd30, %fd28, %p16;
	selp.f64 	%fd32, %fd31, %fd28, %p19;
	setp.eq.f32 	%p20, %f8, 0f00000000;
	selp.b32 	%r38, %r13, 0, %p16;
	or.b32  	%r39, %r38, 2146435072;
	selp.b32 	%r40, %r39, %r38, %p15;
	mov.b32 	%r41, 0;
	mov.b64 	%fd33, {%r41, %r40};
	selp.f64 	%fd67, %fd33, %fd32, %p20;
	add.f64 	%fd34, %fd8, 0d4000000000000000;
	{
	.reg .b32 %temp; 
	mov.b64 	{%temp, %r42}, %fd34;
	}
	and.b32  	%r43, %r42, 2146435072;
	setp.ne.s32 	%p21, %r43, 2146435072;
	@%p21 bra 	$L__BB1_12;
	setp.num.f32 	%p22, %f8, %f8;
	@%p22 bra 	$L__BB1_10;
	mov.f64 	%fd35, 0d4000000000000000;
	add.rn.f64 	%fd67, %fd8, %fd35;
	bra.uni 	$L__BB1_12;
$L__BB1_10:
	setp.neu.f64 	%p23, %fd9, 0d7FF0000000000000;
	@%p23 bra 	$L__BB1_12;
	setp.lt.s32 	%p24, %r13, 0;
	or.b32  	%r44, %r6, -2147483648;
	selp.b32 	%r45, %r44, %r6, %p1;
	selp.b32 	%r46, %r45, %r6, %p24;
	mov.b32 	%r47, 0;
	mov.b64 	%fd67, {%r47, %r46};
$L__BB1_12:
	setp.eq.f32 	%p25, %f8, 0f3F800000;
	selp.f64 	%fd36, 0d3FF0000000000000, %fd67, %p25;
	add.f64 	%fd37, %fd7, %fd36;
	mul.f32 	%f15, %f6, %f6;
	cvt.f64.f32 	%fd38, %f15;
	mul.f32 	%f16, %f2, %f2;
	cvt.f64.f32 	%fd39, %f16;
	rcp.rn.f64 	%fd40, %fd39;
	div.rn.f64 	%fd41, %fd40, %fd38;
	mul.f64 	%fd42, %fd41, %fd37;
	mul.f64 	%fd14, %fd42, 0dBFE0000000000000;
	fma.rn.f64 	%fd43, %fd14, 0d3FF71547652B82FE, 0d4338000000000000;
	{
	.reg .b32 %temp; 
	mov.b64 	{%r14, %temp}, %fd43;
	}
	mov.f64 	%fd44, 0dC338000000000000;
	add.rn.f64 	%fd45, %fd43, %fd44;
	fma.rn.f64 	%fd46, %fd45, 0dBFE62E42FEFA39EF, %fd14;
	fma.rn.f64 	%fd47, %fd45, 0dBC7ABC9E3B39803F, %fd46;
	fma.rn.f64 	%fd48, %fd47, 0d3E5ADE1569CE2BDF, 0d3E928AF3FCA213EA;
	fma.rn.f64 	%fd49, %fd48, %fd47, 0d3EC71DEE62401315;
	fma.rn.f64 	%fd50, %fd49, %fd47, 0d3EFA01997C89EB71;
	fma.rn.f64 	%fd51, %fd50, %fd47, 0d3F2A01A014761F65;
	fma.rn.f64 	%fd52, %fd51, %fd47, 0d3F56C16C1852B7AF;
	fma.rn.f64 	%fd53, %fd52, %fd47, 0d3F81111111122322;
	fma.rn.f64 	%fd54, %fd53, %fd47, 0d3FA55555555502A1;
	fma.rn.f64 	%fd55, %fd54, %fd47, 0d3FC5555555555511;
	fma.rn.f64 	%fd56, %fd55, %fd47, 0d3FE000000000000B;
	fma.rn.f64 	%fd57, %fd56, %fd47, 0d3FF0000000000000;
	fma.rn.f64 	%fd58, %fd57, %fd47, 0d3FF0000000000000;
	{
	.reg .b32 %temp; 
	mov.b64 	{%r15, %temp}, %fd58;
	}
	{
	.reg .b32 %temp; 
	mov.b64 	{%temp, %r16}, %fd58;
	}
	shl.b32 	%r48, %r14, 20;
	add.s32 	%r49, %r48, %r16;
	mov.b64 	%fd68, {%r15, %r49};
	{
	.reg .b32 %temp; 
	mov.b64 	{%temp, %r50}, %fd14;
	}
	mov.b32 	%f17, %r50;
	abs.f32 	%f9, %f17;
	setp.lt.f32 	%p26, %f9, 0f4086232B;
	@%p26 bra 	$L__BB1_15;
	setp.lt.f64 	%p27, %fd14, 0d0000000000000000;
	add.f64 	%fd59, %fd14, 0d7FF0000000000000;
	selp.f64 	%fd68, 0d0000000000000000, %fd59, %p27;
	setp.geu.f32 	%p28, %f9, 0f40874800;
	@%p28 bra 	$L__BB1_15;
	shr.u32 	%r51, %r14, 31;
	add.s32 	%r52, %r14, %r51;
	shr.s32 	%r53, %r52, 1;
	shl.b32 	%r54, %r53, 20;
	add.s32 	%r55, %r16, %r54;
	mov.b64 	%fd60, {%r15, %r55};
	sub.s32 	%r56, %r14, %r53;
	shl.b32 	%r57, %r56, 20;
	add.s32 	%r58, %r57, 1072693248;
	mov.b32 	%r59, 0;
	mov.b64 	%fd61, {%r59, %r58};
	mul.f64 	%fd68, %fd61, %fd60;
$L__BB1_15:
	ld.param.u64 	%rd14, [_Z14kernelgpuInituIfEvPT_S1_S1_S1_iiiiii_param_0];
	cvt.f64.f32 	%fd62, %f3;
	mul.f64 	%fd63, %fd68, %fd62;
	cvt.f64.f32 	%fd64, %f4;
	div.rn.f64 	%fd65, %fd63, %fd64;
	cvt.rn.f32.f64 	%f18, %fd65;
	mad.lo.s32 	%r60, %r7, %r11, %r10;
	cvta.to.global.u64 	%rd10, %rd14;
	mul.wide.s32 	%rd11, %r60, 4;
	add.s64 	%rd12, %rd10, %rd11;
	st.global.f32 	[%rd12], %f18;
	add.s64 	%rd13, %rd12, %rd1;
	mov.b32 	%r61, 0;
	st.global.u32 	[%rd13], %r61;
	add.s32 	%r62, %r62, %r8;
	setp.lt.s32 	%p29, %r62, %r18;
	@%p29 bra 	$L__BB1_2;
$L__BB1_16:
	ret;

}
.func  (.param .b64 func_retval0) __internal_accurate_pow(
	.param .b64 __internal_accurate_pow_param_0
)
{
	.reg .pred 	%p<8>;
	.reg .b32 	%r<49>;
	.reg .b32 	%f<3>;
	.reg .b64 	%fd<109>;

	ld.param.f64 	%fd10, [__internal_accurate_pow_param_0];
	{
	.reg .b32 %temp; 
	mov.b64 	{%temp, %r46}, %fd10;
	}
	{
	.reg .b32 %temp; 
	mov.b64 	{%r45, %temp}, %fd10;
	}
	shr.u32 	%r47, %r46, 20;
	setp.gt.u32 	%p1, %r46, 1048575;
	@%p1 bra 	$L__BB2_2;
	mul.f64 	%fd11, %fd10, 0d4350000000000000;
	{
	.reg .b32 %temp; 
	mov.b64 	{%temp, %r46}, %fd11;
	}
	{
	.reg .b32 %temp; 
	mov.b64 	{%r45, %temp}, %fd11;
	}
	shr.u32 	%r16, %r46, 20;
	add.s32 	%r47, %r16, -54;
$L__BB2_2:
	add.s32 	%r48, %r47, -1023;
	and.b32  	%r17, %r46, -2146435073;
	or.b32  	%r18, %r17, 1072693248;
	mov.b64 	%fd107, {%r45, %r18};
	setp.lt.u32 	%p2, %r18, 1073127583;
	@%p2 bra 	$L__BB2_4;
	{
	.reg .b32 %temp; 
	mov.b64 	{%r19, %temp}, %fd107;
	}
	{
	.reg .b32 %temp; 
	mov.b64 	{%temp, %r20}, %fd107;
	}
	add.s32 	%r21, %r20, -1048576;
	mov.b64 	%fd107, {%r19, %r21};
	add.s32 	%r48, %r47, -1022;
$L__BB2_4:
	add.f64 	%fd12, %fd107, 0dBFF0000000000000;
	add.f64 	%fd13, %fd107, 0d3FF0000000000000;
	rcp.approx.ftz.f64 	%fd14, %fd13;
	neg.f64 	%fd15, %fd13;
	fma.rn.f64 	%fd16, %fd15, %fd14, 0d3FF0000000000000;
	fma.rn.f64 	%fd17, %fd16, %fd16, %fd16;
	fma.rn.f64 	%fd18, %fd17, %fd14, %fd14;
	mul.f64 	%fd19, %fd12, %fd18;
	fma.rn.f64 	%fd20, %fd12, %fd18, %fd19;
	mul.f64 	%fd21, %fd20, %fd20;
	fma.rn.f64 	%fd22, %fd21, 0d3EB0F5FF7D2CAFE2, 0d3ED0F5D241AD3B5A;
	fma.rn.f64 	%fd23, %fd22, %fd21, 0d3EF3B20A75488A3F;
	fma.rn.f64 	%fd24, %fd23, %fd21, 0d3F1745CDE4FAECD5;
	fma.rn.f64 	%fd25, %fd24, %fd21, 0d3F3C71C7258A578B;
	fma.rn.f64 	%fd26, %fd25, %fd21, 0d3F6249249242B910;
	fma.rn.f64 	%fd27, %fd26, %fd21, 0d3F89999999999DFB;
	sub.f64 	%fd28, %fd12, %fd20;
	add.f64 	%fd29, %fd28, %fd28;
	neg.f64 	%fd30, %fd20;
	fma.rn.f64 	%fd31, %fd30, %fd12, %fd29;
	mul.f64 	%fd32, %fd18, %fd31;
	fma.rn.f64 	%fd33, %fd21, %fd27, 0d3FB5555555555555;
	mov.f64 	%fd34, 0d3FB5555555555555;
	sub.f64 	%fd35, %fd34, %fd33;
	fma.rn.f64 	%fd36, %fd21, %fd27, %fd35;
	add.f64 	%fd37, %fd36, 0dBC46A4CB00B9E7B0;
	add.f64 	%fd38, %fd33, %fd37;
	sub.f64 	%fd39, %fd33, %fd38;
	add.f64 	%fd40, %fd37, %fd39;
	mul.rn.f64 	%fd41, %fd20, %fd20;
	neg.f64 	%fd42, %fd41;
	fma.rn.f64 	%fd43, %fd20, %fd20, %fd42;
	{
	.reg .b32 %temp; 
	mov.b64 	{%r22, %temp}, %fd32;
	}
	{
	.reg .b32 %temp; 
	mov.b64 	{%temp, %r23}, %fd32;
	}
	add.s32 	%r24, %r23, 1048576;
	mov.b64 	%fd44, {%r22, %r24};
	fma.rn.f64 	%fd45, %fd20, %fd44, %fd43;
	mul.rn.f64 	%fd46, %fd41, %fd20;
	neg.f64 	%fd47, %fd46;
	fma.rn.f64 	%fd48, %fd41, %fd20, %fd47;
	fma.rn.f64 	%fd49, %fd41, %fd32, %fd48;
	fma.rn.f64 	%fd50, %fd45, %fd20, %fd49;
	mul.rn.f64 	%fd51, %fd38, %fd46;
	neg.f64 	%fd52, %fd51;
	fma.rn.f64 	%fd53, %fd38, %fd46, %fd52;
	fma.rn.f64 	%fd54, %fd38, %fd50, %fd53;
	fma.rn.f64 	%fd55, %fd40, %fd46, %fd54;
	add.f64 	%fd56, %fd51, %fd55;
	sub.f64 	%fd57, %fd51, %fd56;
	add.f64 	%fd58, %fd55, %fd57;
	add.f64 	%fd59, %fd20, %fd56;
	sub.f64 	%fd60, %fd20, %fd59;
	add.f64 	%fd61, %fd56, %fd60;
	add.f64 	%fd62, %fd58, %fd61;
	add.f64 	%fd63, %fd32, %fd62;
	add.f64 	%fd64, %fd59, %fd63;
	sub.f64 	%fd65, %fd59, %fd64;
	add.f64 	%fd66, %fd63, %fd65;
	xor.b32  	%r25, %r48, -2147483648;
	mov.b32 	%r26, 1127219200;
	mov.b64 	%fd67, {%r25, %r26};
	mov.b32 	%r27, -2147483648;
	mov.b64 	%fd68, {%r27, %r26};
	sub.f64 	%fd69, %fd67, %fd68;
	fma.rn.f64 	%fd70, %fd69, 0d3FE62E42FEFA39EF, %fd64;
	fma.rn.f64 	%fd71, %fd69, 0dBFE62E42FEFA39EF, %fd70;
	sub.f64 	%fd72, %fd71, %fd64;
	sub.f64 	%fd73, %fd66, %fd72;
	fma.rn.f64 	%fd74, %fd69, 0d3C7ABC9E3B39803F, %fd73;
	add.f64 	%fd75, %fd70, %fd74;
	sub.f64 	%fd76, %fd70, %fd75;
	add.f64 	%fd77, %fd74, %fd76;
	mov.f64 	%fd78, 0d4000000000000000;
	{
	.reg .b32 %temp; 
	mov.b64 	{%temp, %r28}, %fd78;
	}
	{
	.reg .b32 %temp; 
	mov.b64 	{%r29, %temp}, %fd78;
	}
	shl.b32 	%r30, %r28, 1;
	setp.gt.u32 	%p3, %r30, -33554433;
	and.b32  	%r31, %r28, -15728641;
	selp.b32 	%r32, %r31, %r28, %p3;
	mov.b64 	%fd79, {%r29, %r32};
	mul.rn.f64 	%fd80, %fd75, %fd79;
	neg.f64 	%fd81, %fd80;
	fma.rn.f64 	%fd82, %fd75, %fd79, %fd81;
	fma.rn.f64 	%fd83, %fd77, %fd79, %fd82;
	add.f64 	%fd4, %fd80, %fd83;
	sub.f64 	%fd84, %fd80, %fd4;
	add.f64 	%fd5, %fd83, %fd84;
	fma.rn.f64 	%fd85, %fd4, 0d3FF71547652B82FE, 0d4338000000000000;
	{
	.reg .b32 %temp; 
	mov.b64 	{%r13, %temp}, %fd85;
	}
	mov.f64 	%fd86, 0dC338000000000000;
	add.rn.f64 	%fd87, %fd85, %fd86;
	fma.rn.f64 	%fd88, %fd87, 0dBFE62E42FEFA39EF, %fd4;
	fma.rn.f64 	%fd89, %fd87, 0dBC7ABC9E3B39803F, %fd88;
	fma.rn.f64 	%fd90, %fd89, 0d3E5ADE1569CE2BDF, 0d3E928AF3FCA213EA;
	fma.rn.f64 	%fd91, %fd90, %fd89, 0d3EC71DEE62401315;
	fma.rn.f64 	%fd92, %fd91, %fd89, 0d3EFA01997C89EB71;
	fma.rn.f64 	%fd93, %fd92, %fd89, 0d3F2A01A014761F65;
	fma.rn.f64 	%fd94, %fd93, %fd89, 0d3F56C16C1852B7AF;
	fma.rn.f64 	%fd95, %fd94, %fd89, 0d3F81111111122322;
	fma.rn.f64 	%fd96, %fd95, %fd89, 0d3FA55555555502A1;
	fma.rn.f64 	%fd97, %fd96, %fd89, 0d3FC5555555555511;
	fma.rn.f64 	%fd98, %fd97, %fd89, 0d3FE000000000000B;
	fma.rn.f64 	%fd99, %fd98, %fd89, 0d3FF0000000000000;
	fma.rn.f64 	%fd100, %fd99, %fd89, 0d3FF0000000000000;
	{
	.reg .b32 %temp; 
	mov.b64 	{%r14, %temp}, %fd100;
	}
	{
	.reg .b32 %temp; 
	mov.b64 	{%temp, %r15}, %fd100;
	}
	shl.b32 	%r33, %r13, 20;
	add.s32 	%r34, %r33, %r15;
	mov.b64 	%fd108, {%r14, %r34};
	{
	.reg .b32 %temp; 
	mov.b64 	{%temp, %r35}, %fd4;
	}
	mov.b32 	%f2, %r35;
	abs.f32 	%f1, %f2;
	setp.lt.f32 	%p4, %f1, 0f4086232B;
	@%p4 bra 	$L__BB2_7;
	setp.lt.f64 	%p5, %fd4, 0d0000000000000000;
	add.f64 	%fd101, %fd4, 0d7FF0000000000000;
	selp.f64 	%fd108, 0d0000000000000000, %fd101, %p5;
	setp.geu.f32 	%p6, %f1, 0f40874800;
	@%p6 bra 	$L__BB2_7;
	shr.u32 	%r36, %r13, 31;
	add.s32 	%r37, %r13, %r36;
	shr.s32 	%r38, %r37, 1;
	shl.b32 	%r39, %r38, 20;
	add.s32 	%r40, %r15, %r39;
	mov.b64 	%fd102, {%r14, %r40};
	sub.s32 	%r41, %r13, %r38;
	shl.b32 	%r42, %r41, 20;
	add.s32 	%r43, %r42, 1072693248;
	mov.b32 	%r44, 0;
	mov.b64 	%fd103, {%r44, %r43};
	mul.f64 	%fd108, %fd103, %fd102;
$L__BB2_7:
	abs.f64 	%fd104, %fd108;
	setp.eq.f64 	%p7, %fd104, 0d7FF0000000000000;
	fma.rn.f64 	%fd105, %fd108, %fd5, %fd108;
	selp.f64 	%fd106, %fd108, %fd105, %p7;
	st.param.f64 	[func_retval0], %fd106;
	ret;

}


// ===== COMPILED SASS (sm_100) =====

	.target	sm_100

	.elftype	@"ET_EXEC"


//--------------------- .note.nv.tkinfo           --------------------------
	.section	.note.nv.tkinfo,"",@"SHT_NOTE"
	.sectionflags	@"SHF_NOTE_NV_TKINFO"
	.tkinfo
        /*0018*/ 	.word	0x00000002
        /*0030*/ 	.string	""
        /*0030*/ 	.string	"ptxas"
        /*0030*/ 	.string	"Cuda compilation tools, release 13.0, V13.0.88"
        /*0030*/ 	.string	"Build cuda_13.0.r13.0/compiler.36424714_0"
        /*0030*/ 	.string	"-arch sm_100 -m 64 "



//--------------------- .note.nv.cuinfo           --------------------------
	.section	.note.nv.cuinfo,"",@"SHT_NOTE"
	.sectionflags	@"SHF_NOTE_NV_CUINFO"
        /*0018*/ 	.short	0x0002
        /*001a*/ 	.short	0x0064
        /*001c*/ 	.short	0x0082
	.zero		2


//--------------------- .nv.info                  --------------------------
	.section	.nv.info,"",@"SHT_CUDA_INFO"
	.align	4


	//----- nvinfo : EIATTR_REGCOUNT
	.align		4
        /*0000*/ 	.byte	0x04, 0x2f
        /*0002*/ 	.short	(.L_1 - .L_0)
	.align		4
.L_0:
        /*0004*/ 	.word	index@(_Z14kernelgpuInituIdEvPT_S1_S1_S1_iiiiii)
        /*0008*/ 	.word	0x00000026


	//----- nvinfo : EIATTR_FRAME_SIZE
	.align		4
.L_1:
        /*000c*/ 	.byte	0x04, 0x11
        /*000e*/ 	.short	(.L_3 - .L_2)
	.align		4
.L_2:
        /*0010*/ 	.word	index@($_Z14kernelgpuInituIdEvPT_S1_S1_S1_iiiiii$__internal_accurate_pow)
        /*0014*/ 	.word	0x00000000


	//----- nvinfo : EIATTR_FRAME_SIZE
	.align		4
.L_3:
        /*0018*/ 	.byte	0x04, 0x11
        /*001a*/ 	.short	(.L_5 - .L_4)
	.align		4
.L_4:
        /*001c*/ 	.word	index@($__internal_4_$__cuda_sm20_div_rn_f64_full)
        /*0020*/ 	.word	0x00000000


	//----- nvinfo : EIATTR_FRAME_SIZE
	.align		4
.L_5:
        /*0024*/ 	.byte	0x04, 0x11
        /*0026*/ 	.short	(.L_7 - .L_6)
	.align		4
.L_6:
        /*0028*/ 	.word	index@($__internal_3_$__cuda_sm20_dblrcp_rn_slowpath_v3)
        /*002c*/ 	.word	0x00000000


	//----- nvinfo : EIATTR_FRAME_SIZE
	.align		4
.L_7:
        /*0030*/ 	.byte	0x04, 0x11
        /*0032*/ 	.short	(.L_9 - .L_8)
	.align		4
.L_8:
        /*0034*/ 	.word	index@(_Z14kernelgpuInituIdEvPT_S1_S1_S1_iiiiii)
        /*0038*/ 	.word	0x00000000


	//----- nvinfo : EIATTR_REGCOUNT
	.align		4
.L_9:
        /*003c*/ 	.byte	0x04, 0x2f
        /*003e*/ 	.short	(.L_11 - .L_10)
	.align		4
.L_10:
        /*0040*/ 	.word	index@(_Z14kernelgpuInituIfEvPT_S1_S1_S1_iiiiii)
        /*0044*/ 	.word	0x00000028


	//----- nvinfo : EIATTR_FRAME_SIZE
	.align		4
.L_11:
        /*0048*/ 	.byte	0x04, 0x11
        /*004a*/ 	.short	(.L_13 - .L_12)
	.align		4
.L_12:
        /*004c*/ 	.word	index@($_Z14kernelgpuInituIfEvPT_S1_S1_S1_iiiiii$__internal_accurate_pow)
        /*0050*/ 	.word	0x00000000


	//----- nvinfo : EIATTR_FRAME_SIZE
	.align		4
.L_13:
        /*0054*/ 	.byte	0x04, 0x11
        /*0056*/ 	.short	(.L_15 - .L_14)
	.align		4
.L_14:
        /*0058*/ 	.word	index@($__internal_2_$__cuda_sm20_rcp_rn_f32_slowpath)
        /*005c*/ 	.word	0x00000000


	//----- nvinfo : EIATTR_FRAME_SIZE
	.align		4
.L_15:
        /*0060*/ 	.byte	0x04, 0x11
        /*0062*/ 	.short	(.L_17 - .L_16)
	.align		4
.L_16:
        /*0064*/ 	.word	index@($__internal_1_$__cuda_sm20_div_rn_f64_full)
        /*0068*/ 	.word	0x00000000


	//----- nvinfo : EIATTR_FRAME_SIZE
	.align		4
.L_17:
        /*006c*/ 	.byte	0x04, 0x11
        /*006e*/ 	.short	(.L_19 - .L_18)
	.align		4
.L_18:
        /*0070*/ 	.word	index@($__internal_0_$__cuda_sm20_dblrcp_rn_slowpath_v3)
        /*0074*/ 	.word	0x00000000


	//----- nvinfo : EIATTR_FRAME_SIZE
	.align		4
.L_19:
        /*0078*/ 	.byte	0x04, 0x11
        /*007a*/ 	.short	(.L_21 - .L_20)
	.align		4
.L_20:
        /*007c*/ 	.word	index@(_Z14kernelgpuInituIfEvPT_S1_S1_S1_iiiiii)
        /*0080*/ 	.word	0x00000000


	//----- nvinfo : EIATTR_MIN_STACK_SIZE
	.align		4
.L_21:
        /*0084*/ 	.byte	0x04, 0x12
        /*0086*/ 	.short	(.L_23 - .L_22)
	.align		4
.L_22:
        /*0088*/ 	.word	index@(_Z14kernelgpuInituIfEvPT_S1_S1_S1_iiiiii)
        /*008c*/ 	.word	0x00000000


	//----- nvinfo : EIATTR_MIN_STACK_SIZE
	.align		4
.L_23:
        /*0090*/ 	.byte	0x04, 0x12
        /*0092*/ 	.short	(.L_25 - .L_24)
	.align		4
.L_24:
        /*0094*/ 	.word	index@(_Z14kernelgpuInituIdEvPT_S1_S1_S1_iiiiii)
        /*0098*/ 	.word	0x00000000
.L_25:


//--------------------- .nv.compat                --------------------------
	.section	.nv.compat,"",@"SHT_CUDA_COMPAT_INFO"
	.align	4
        /*0000*/ 	.byte	0x02, 0x09, 0x00, 0x00, 0x02, 0x02, 0x01, 0x00, 0x02, 0x05, 0x05, 0x00, 0x03, 0x07, 0x01, 0x01
        /*0010*/ 	.byte	0x02, 0x03, 0x00, 0x00, 0x02, 0x06, 0x01, 0x00, 0x04, 0x0b, 0x08, 0x00, 0x01, 0x00, 0x00, 0x00
        /*0020*/ 	.byte	0x00, 0x00, 0x00, 0x00


//--------------------- .nv.info._Z14kernelgpuInituIfEvPT_S1_S1_S1_iiiiii --------------------------
	.section	.nv.info._Z14kernelgpuInituIfEvPT_S1_S1_S1_iiiiii,"",@"SHT_CUDA_INFO"
	.sectionflags	@""
	.align	4


	//----- nvinfo : EIATTR_CUDA_API_VERSION
	.align		4
        /*0000*/ 	.byte	0x04, 0x37
        /*0002*/ 	.short	(.L_27 - .L_26)
.L_26:
        /*0004*/ 	.word	0x00000082


	//----- nvinfo : EIATTR_KPARAM_INFO
	.align		4
.L_27:
        /*0008*/ 	.byte	0x04, 0x17
        /*000a*/ 	.short	(.L_29 - .L_28)
.L_28:
        /*000c*/ 	.word	0x00000000
        /*0010*/ 	.short	0x0009
        /*0012*/ 	.short	0x0034
        /*0014*/ 	.byte	0x00, 0xf0, 0x11, 0x00


	//----- nvinfo : EIATTR_KPARAM_INFO
	.align		4
.L_29:
        /*0018*/ 	.byte	0x04, 0x17
        /*001a*/ 	.short	(.L_31 - .L_30)
.L_30:
        /*001c*/ 	.word	0x00000000
        /*0020*/ 	.short	0x0008
        /*0022*/ 	.short	0x0030
        /*0024*/ 	.byte	0x00, 0xf0, 0x11, 0x00


	//----- nvinfo : EIATTR_KPARAM_INFO
	.align		4
.L_31:
        /*0028*/ 	.byte	0x04, 0x17
        /*002a*/ 	.short	(.L_33 - .L_32)
.L_32:
        /*002c*/ 	.word	0x00000000
        /*0030*/ 	.short	0x0007
        /*0032*/ 	.short	0x002c
        /*0034*/ 	.byte	0x00, 0xf0, 0x11, 0x00


	//----- nvinfo : EIATTR_KPARAM_INFO
	.align		4
.L_33:
        /*0038*/ 	.byte	0x04, 0x17
        /*003a*/ 	.short	(.L_35 - .L_34)
.L_34:
        /*003c*/ 	.word	0x00000000
        /*0040*/ 	.short	0x0006
        /*0042*/ 	.short	0x0028
        /*0044*/ 	.byte	0x00, 0xf0, 0x11, 0x00


	//----- nvinfo : EIATTR_KPARAM_INFO
	.align		4
.L_35:
        /*0048*/ 	.byte	0x04, 0x17
        /*004a*/ 	.short	(.L_37 - .L_36)
.L_36:
        /*004c*/ 	.word	0x00000000
        /*0050*/ 	.short	0x0005
        /*0052*/ 	.short	0x0024
        /*0054*/ 	.byte	0x00, 0xf0, 0x11, 0x00


	//----- nvinfo : EIATTR_KPARAM_INFO
	.align		4
.L_37:
        /*0058*/ 	.byte	0x04, 0x17
        /*005a*/ 	.short	(.L_39 - .L_38)
.L_38:
        /*005c*/ 	.word	0x00000000
        /*0060*/ 	.short	0x0004
        /*0062*/ 	.short	0x0020
        /*0064*/ 	.byte	0x00, 0xf0, 0x11, 0x00


	//----- nvinfo : EIATTR_KPARAM_INFO
	.align		4
.L_39:
        /*0068*/ 	.byte	0x04, 0x17
        /*006a*/ 	.short	(.L_41 - .L_40)
.L_40:
        /*006c*/ 	.word	0x00000000
        /*0070*/ 	.short	0x0003
        /*0072*/ 	.short	0x0018
        /*0074*/ 	.byte	0x00, 0xf5, 0x21, 0x00


	//----- nvinfo : EIATTR_KPARAM_INFO
	.align		4
.L_41:
        /*0078*/ 	.byte	0x04, 0x17
        /*007a*/ 	.short	(.L_43 - .L_42)
.L_42:
        /*007c*/ 	.word	0x00000000
        /*0080*/ 	.short	0x0002
        /*0082*/ 	.short	0x0010
        /*0084*/ 	.byte	0x00, 0xf5, 0x21, 0x00


	//----- nvinfo : EIATTR_KPARAM_INFO
	.align		4
.L_43:
        /*0088*/ 	.byte	0x04, 0x17
        /*008a*/ 	.short	(.L_45 - .L_44)
.L_44:
        /*008c*/ 	.word	0x00000000
        /*0090*/ 	.short	0x0001
        /*0092*/ 	.short	0x0008
        /*0094*/ 	.byte	0x00, 0xf5, 0x21, 0x00


	//----- nvinfo : EIATTR_KPARAM_INFO
	.align		4
.L_45:
        /*0098*/ 	.byte	0x04, 0x17
        /*009a*/ 	.short	(.L_47 - .L_46)
.L_46:
        /*009c*/ 	.word	0x00000000
        /*00a0*/ 	.short	0x0000
        /*00a2*/ 	.short	0x0000
        /*00a4*/ 	.byte	0x00, 0xf5, 0x21, 0x00


	//----- nvinfo : EIATTR_SPARSE_MMA_MASK
	.align		4
.L_47:
        /*00a8*/ 	.byte	0x03, 0x50
        /*00aa*/ 	.short	0x0000


	//----- nvinfo : EIATTR_MAXREG_COUNT
	.align		4
        /*00ac*/ 	.byte	0x03, 0x1b
        /*00ae*/ 	.short	0x00ff


	//----- nvinfo : EIATTR_MERCURY_ISA_VERSION
	.align		4
        /*00b0*/ 	.byte	0x03, 0x5f
        /*00b2*/ 	.short	0x0101


	//----- nvinfo : EIATTR_VRC_CTA_INIT_COUNT
	.align		4
        /*00b4*/ 	.byte	0x02, 0x4a
	.zero		1
	.zero		1


	//----- nvinfo : EIATTR_EXIT_INSTR_OFFSETS
	.align		4
        /*00b8*/ 	.byte	0x04, 0x1c
        /*00ba*/ 	.short	(.L_49 - .L_48)


	//   ....[0]....
.L_48:
        /*00bc*/ 	.word	0x00000070


	//   ....[1]....
        /*00c0*/ 	.word	0x00000ff0


	//----- nvinfo : EIATTR_CRS_STACK_SIZE
	.align		4
.L_49:
        /*00c4*/ 	.byte	0x04, 0x1e
        /*00c6*/ 	.short	(.L_51 - .L_50)
.L_50:
        /*00c8*/ 	.word	0x00000000


	//----- nvinfo : EIATTR_CBANK_PARAM_SIZE
	.align		4
.L_51:
        /*00cc*/ 	.byte	0x03, 0x19
        /*00ce*/ 	.short	0x0038


	//----- nvinfo : EIATTR_PARAM_CBANK
	.align		4
        /*00d0*/ 	.byte	0x04, 0x0a
        /*00d2*/ 	.short	(.L_53 - .L_52)
	.align		4
.L_52:
        /*00d4*/ 	.word	index@(.nv.constant0._Z14kernelgpuInituIfEvPT_S1_S1_S1_iiiiii)
        /*00d8*/ 	.short	0x0380
        /*00da*/ 	.short	0x0038


	//----- nvinfo : EIATTR_SW_WAR
	.align		4
.L_53:
        /*00dc*/ 	.byte	0x04, 0x36
        /*00de*/ 	.short	(.L_55 - .L_54)
.L_54:
        /*00e0*/ 	.word	0x00000008
.L_55:


//--------------------- .nv.info._Z14kernelgpuInituIdEvPT_S1_S1_S1_iiiiii --------------------------
	.section	.nv.info._Z14kernelgpuInituIdEvPT_S1_S1_S1_iiiiii,"",@"SHT_CUDA_INFO"
	.sectionflags	@""
	.align	4


	//----- nvinfo : EIATTR_CUDA_API_VERSION
	.align		4
        /*0000*/ 	.byte	0x04, 0x37
        /*0002*/ 	.short	(.L_57 - .L_56)
.L_56:
        /*0004*/ 	.word	0x00000082


	//----- nvinfo : EIATTR_KPARAM_INFO
	.align		4
.L_57:
        /*0008*/ 	.byte	0x04, 0x17
        /*000a*/ 	.short	(.L_59 - .L_58)
.L_58:
        /*000c*/ 	.word	0x00000000
        /*0010*/ 	.short	0x0009
        /*0012*/ 	.short	0x0034
        /*0014*/ 	.byte	0x00, 0xf0, 0x11, 0x00


	//----- nvinfo : EIATTR_KPARAM_INFO
	.align		4
.L_59:
        /*0018*/ 	.byte	0x04, 0x17
        /*001a*/ 	.short	(.L_61 - .L_60)
.L_60:
        /*001c*/ 	.word	0x00000000
        /*0020*/ 	.short	0x0008
        /*0022*/ 	.short	0x0030
        /*0024*/ 	.byte	0x00, 0xf0, 0x11, 0x00


	//----- nvinfo : EIATTR_KPARAM_INFO
	.align		4
.L_61:
        /*0028*/ 	.byte	0x04, 0x17
        /*002a*/ 	.short	(.L_63 - .L_62)
.L_62:
        /*002c*/ 	.word	0x00000000
        /*0030*/ 	.short	0x0007
        /*0032*/ 	.short	0x002c
        /*0034*/ 	.byte	0x00, 0xf0, 0x11, 0x00


	//----- nvinfo : EIATTR_KPARAM_INFO
	.align		4
.L_63:
        /*0038*/ 	.byte	0x04, 0x17
        /*003a*/ 	.short	(.L_65 - .L_64)
.L_64:
        /*003c*/ 	.word	0x00000000
        /*0040*/ 	.short	0x0006
        /*0042*/ 	.short	0x0028
        /*0044*/ 	.byte	0x00, 0xf0, 0x11, 0x00


	//----- nvinfo : EIATTR_KPARAM_INFO
	.align		4
.L_65:
        /*0048*/ 	.byte	0x04, 0x17
        /*004a*/ 	.short	(.L_67 - .L_66)
.L_66:
        /*004c*/ 	.word	0x00000000
        /*0050*/ 	.short	0x0005
        /*0052*/ 	.short	0x0024
        /*0054*/ 	.byte	0x00, 0xf0, 0x11, 0x00


	//----- nvinfo : EIATTR_KPARAM_INFO
	.align		4
.L_67:
        /*0058*/ 	.byte	0x04, 0x17
        /*005a*/ 	.short	(.L_69 - .L_68)
.L_68:
        /*005c*/ 	.word	0x00000000
        /*0060*/ 	.short	0x0004
        /*0062*/ 	.short	0x0020
        /*0064*/ 	.byte	0x00, 0xf0, 0x11, 0x00


	//----- nvinfo : EIATTR_KPARAM_INFO
	.align		4
.L_69:
        /*0068*/ 	.byte	0x04, 0x17
        /*006a*/ 	.short	(.L_71 - .L_70)
.L_70:
        /*006c*/ 	.word	0x00000000
        /*0070*/ 	.short	0x0003
        /*0072*/ 	.short	0x0018
        /*0074*/ 	.byte	0x00, 0xf5, 0x21, 0x00


	//----- nvinfo : EIATTR_KPARAM_INFO
	.align		4
.L_71:
        /*0078*/ 	.byte	0x04, 0x17
        /*007a*/ 	.short	(.L_73 - .L_72)
.L_72:
        /*007c*/ 	.word	0x00000000
        /*0080*/ 	.short	0x0002
        /*0082*/ 	.short	0x0010
        /*0084*/ 	.byte	0x00, 0xf5, 0x21, 0x00


	//----- nvinfo : EIATTR_KPARAM_INFO
	.align		4
.L_73:
        /*0088*/ 	.byte	0x04, 0x17
        /*008a*/ 	.short	(.L_75 - .L_74)
.L_74:
        /*008c*/ 	.word	0x00000000
        /*0090*/ 	.short	0x0001
        /*0092*/ 	.short	0x0008
        /*0094*/ 	.byte	0x00, 0xf5, 0x21, 0x00


	//----- nvinfo : EIATTR_KPARAM_INFO
	.align		4
.L_75:
        /*0098*/ 	.byte	0x04, 0x17
        /*009a*/ 	.short	(.L_77 - .L_76)
.L_76:
        /*009c*/ 	.word	0x00000000
        /*00a0*/ 	.short	0x0000
        /*00a2*/ 	.short	0x0000
        /*00a4*/ 	.byte	0x00, 0xf5, 0x21, 0x00


	//----- nvinfo : EIATTR_SPARSE_MMA_MASK
	.align		4
.L_77:
        /*00a8*/ 	.byte	0x03, 0x50
        /*00aa*/ 	.short	0x0000


	//----- nvinfo : EIATTR_MAXREG_COUNT
	.align		4
        /*00ac*/ 	.byte	0x03, 0x1b
        /*00ae*/ 	.short	0x00ff


	//----- nvinfo : EIATTR_MERCURY_ISA_VERSION
	.align		4
        /*00b0*/ 	.byte	0x03, 0x5f
        /*00b2*/ 	.short	0x0101


	//----- nvinfo : EIATTR_VRC_CTA_INIT_COUNT
	.align		4
        /*00b4*/ 	.byte	0x02, 0x4a
	.zero		1
	.zero		1


	//----- nvinfo : EIATTR_EXIT_INSTR_OFFSETS
	.align		4
        /*00b8*/ 	.byte	0x04, 0x1c
        /*00ba*/ 	.short	(.L_79 - .L_78)


	//   ....[0]....
.L_78:
        /*00bc*/ 	.word	0x00000070


	//   ....[1]....
        /*00c0*/ 	.word	0x00001030


	//----- nvinfo : EIATTR_CRS_STACK_SIZE
	.align		4
.L_79:
        /*00c4*/ 	.byte	0x04, 0x1e
        /*00c6*/ 	.short	(.L_81 - .L_80)
.L_80:
        /*00c8*/ 	.word	0x00000000


	//----- nvinfo : EIATTR_CBANK_PARAM_SIZE
	.align		4
.L_81:
        /*00cc*/ 	.byte	0x03, 0x19
        /*00ce*/ 	.short	0x0038


	//----- nvinfo : EIATTR_PARAM_CBANK
	.align		4
        /*00d0*/ 	.byte	0x04, 0x0a
        /*00d2*/ 	.short	(.L_83 - .L_82)
	.align		4
.L_82:
        /*00d4*/ 	.word	index@(.nv.constant0._Z14kernelgpuInituIdEvPT_S1_S1_S1_iiiiii)
        /*00d8*/ 	.short	0x0380
        /*00da*/ 	.short	0x0038


	//----- nvinfo : EIATTR_SW_WAR
	.align		4
.L_83:
        /*00dc*/ 	.byte	0x04, 0x36
        /*00de*/ 	.short	(.L_85 - .L_84)
.L_84:
        /*00e0*/ 	.word	0x00000008
.L_85:


//--------------------- .nv.callgraph             --------------------------
	.section	.nv.callgraph,"",@"SHT_CUDA_CALLGRAPH"
	.align	4
	.sectionentsize	8
	.align		4
        /*0000*/ 	.word	0x00000000
	.align		4
        /*0004*/ 	.word	0xffffffff
	.align		4
        /*0008*/ 	.word	0x00000000
	.align		4
        /*000c*/ 	.word	0xfffffffe
	.align		4
        /*0010*/ 	.word	0x00000000
	.align		4
        /*0014*/ 	.word	0xfffffffd
	.align		4
        /*0018*/ 	.word	0x00000000
	.align		4
        /*001c*/ 	.word	0xfffffffc


//--------------------- .text._Z14kernelgpuInituIfEvPT_S1_S1_S1_iiiiii --------------------------
	.section	.text._Z14kernelgpuInituIfEvPT_S1_S1_S1_iiiiii,"ax",@progbits
	.align	128
        .global         _Z14kernelgpuInituIfEvPT_S1_S1_S1_iiiiii
        .type           _Z14kernelgpuInituIfEvPT_S1_S1_S1_iiiiii,@function
        .size           _Z14kernelgpuInituIfEvPT_S1_S1_S1_iiiiii,(.L_x_60 - _Z14kernelgpuInituIfEvPT_S1_S1_S1_iiiiii)
        .other          _Z14kernelgpuInituIfEvPT_S1_S1_S1_iiiiii,@"STO_CUDA_ENTRY STV_DEFAULT"
_Z14kernelgpuInituIfEvPT_S1_S1_S1_iiiiii:
.text._Z14kernelgpuInituIfEvPT_S1_S1_S1_iiiiii:
[----:B------:R-:W-:Y:S01]  /*0000*/  LDC R1, c[0x0][0x37c] ;  /* 0x0000df00ff017b82 */ /* 0x000fe20000000800 */
[----:B------:R-:W0:Y:S07]  /*0010*/  S2R R5, SR_TID.X ;  /* 0x0000000000057919 */ /* 0x000e2e0000002100 */
[----:B------:R-:W0:Y:S01]  /*0020*/  S2UR UR4, SR_CTAID.X ;  /* 0x00000000000479c3 */ /* 0x000e220000002500 */
[----:B------:R-:W1:Y:S07]  /*0030*/  LDCU UR5, c[0x0][0x3a4] ;  /* 0x00007480ff0577ac */ /* 0x000e6e0008000800 */
[----:B------:R-:W0:Y:S02]  /*0040*/  LDC R2, c[0x0][0x360] ;  /* 0x0000d800ff027b82 */ /* 0x000e240000000800 */
[----:B0-----:R-:W-:-:S05]  /*0050*/  IMAD R5, R2, UR4, R5 ;  /* 0x0000000402057c24 */ /* 0x001fca000f8e0205 */
[----:B-1----:R-:W-:-:S13]  /*0060*/  ISETP.GE.AND P0, PT, R5, UR5, PT ;  /* 0x0000000505007c0c */ /* 0x002fda000bf06270 */
[----:B------:R-:W-:Y:S05]  /*0070*/  @P0 EXIT ;  /* 0x000000000000094d */ /* 0x000fea0003800000 */
[----:B------:R-:W0:Y:S01]  /*0080*/  LDC R4, c[0x0][0x3b0] ;  /* 0x0000ec00ff047b82 */ /* 0x000e220000000800 */
[----:B------:R-:W1:Y:S01]  /*0090*/  LDCU UR11, c[0x0][0x370] ;  /* 0x00006e00ff0b77ac */ /* 0x000e620008000800 */
[----:B------:R-:W2:Y:S06]  /*00a0*/  LDCU UR5, c[0x0][0x3b0] ;  /* 0x00007600ff0577ac */ /* 0x000eac0008000800 */
[----:B------:R-:W3:Y:S01]  /*00b0*/  LDC.64 R10, c[0x0][0x388] ;  /* 0x0000e200ff0a7b82 */ /* 0x000ee20000000a00 */
[----:B------:R-:W2:Y:S01]  /*00c0*/  LDCU.64 UR6, c[0x0][0x3a8] ;  /* 0x00007500ff0677ac */ /* 0x000ea20008000a00 */
[----:B------:R-:W4:Y:S06]  /*00d0*/  LDCU.64 UR8, c[0x0][0x358] ;  /* 0x00006b00ff0877ac */ /* 0x000f2c0008000a00 */
[----:B------:R-:W0:Y:S01]  /*00e0*/  LDC.64 R8, c[0x0][0x380] ;  /* 0x0000e000ff087b82 */ /* 0x000e220000000a00 */
[----:B------:R-:W0:Y:S01]  /*00f0*/  LDCU UR10, c[0x0][0x3a4] ;  /* 0x00007480ff0a77ac */ /* 0x000e220008000800 */
[----:B-1----:R-:W-:Y:S01]  /*0100*/  IMAD R2, R2, UR11, RZ ;  /* 0x0000000b02027c24 */ /* 0x002fe2000f8e02ff */
[----:B--2---:R-:W-:-:S02]  /*0110*/  UIMAD UR4, UR5, UR6, URZ ;  /* 0x00000006050472a4 */ /* 0x004fc4000f8e02ff */
[----:B----4-:R-:W-:-:S12]  /*0120*/  UIMAD UR5, UR5, UR7, URZ ;  /* 0x00000007050572a4 */ /* 0x010fd8000f8e02ff */
.L_x_15:
[----:B01----:R-:W-:-:S04]  /*0130*/  IABS R13, R4 ;  /* 0x00000004000d7213 */ /* 0x003fc80000000000 */
[----:B------:R-:W0:Y:S08]  /*0140*/  I2F.RP R0, R13 ;  /* 0x0000000d00007306 */ /* 0x000e300000209400 */
[----:B0-----:R-:W0:Y:S02]  /*0150*/  MUFU.RCP R0, R0 ;  /* 0x0000000000007308 */ /* 0x001e240000001000 */
[----:B0-----:R-:W-:-:S06]  /*0160*/  VIADD R6, R0, 0xffffffe ;  /* 0x0ffffffe00067836 */ /* 0x001fcc0000000000 */
[----:B------:R0:W1:Y:S02]  /*0170*/  F2I.FTZ.U32.TRUNC.NTZ R7, R6 ;  /* 0x0000000600077305 */ /* 0x000064000021f000 */
[----:B0-----:R-:W-:Y:S02]  /*0180*/  IMAD.MOV.U32 R6, RZ, RZ, RZ ;  /* 0x000000ffff067224 */ /* 0x001fe400078e00ff */
[----:B-1----:R-:W-:-:S04]  /*0190*/  IMAD.MOV R12, RZ, RZ, -R7 ;  /* 0x000000ffff0c7224 */ /* 0x002fc800078e0a07 */
[----:B------:R-:W-:Y:S01]  /*01a0*/  IMAD R3, R12, R13, RZ ;  /* 0x0000000d0c037224 */ /* 0x000fe200078e02ff */
[----:B------:R-:W-:-:S03]  /*01b0*/  IABS R12, R5 ;  /* 0x00000005000c7213 */ /* 0x000fc60000000000 */
[----:B------:R-:W-:-:S06]  /*01c0*/  IMAD.HI.U32 R7, R7, R3, R6 ;  /* 0x0000000307077227 */ /* 0x000fcc00078e0006 */
[----:B------:R-:W-:-:S04]  /*01d0*/  IMAD.HI.U32 R3, R7, R12, RZ ;  /* 0x0000000c07037227 */ /* 0x000fc800078e00ff */
[----:B------:R-:W-:-:S04]  /*01e0*/  IMAD.MOV R0, RZ, RZ, -R3 ;  /* 0x000000ffff007224 */ /* 0x000fc800078e0a03 */
[----:B------:R-:W-:-:S05]  /*01f0*/  IMAD R0, R13, R0, R12 ;  /* 0x000000000d007224 */ /* 0x000fca00078e020c */
[----:B------:R-:W-:-:S13]  /*0200*/  ISETP.GT.U32.AND P1, PT, R13, R0, PT ;  /* 0x000000000d00720c */ /* 0x000fda0003f24070 */
[----:B------:R-:W-:Y:S02]  /*0210*/  @!P1 IMAD.IADD R0, R0, 0x1, -R13 ;  /* 0x0000000100009824 */ /* 0x000fe400078e0a0d */
[----:B------:R-:W-:Y:S01]  /*0220*/  @!P1 VIADD R3, R3, 0x1 ;  /* 0x0000000103039836 */ /* 0x000fe20000000000 */
[----:B------:R-:W-:Y:S02]  /*0230*/  ISETP.NE.AND P1, PT, R4, RZ, PT ;  /* 0x000000ff0400720c */ /* 0x000fe40003f25270 */
[----:B------:R-:W-:Y:S02]  /*0240*/  ISETP.GE.U32.AND P0, PT, R0, R13, PT ;  /* 0x0000000d0000720c */ /* 0x000fe40003f06070 */
[----:B------:R-:W0:Y:S01]  /*0250*/  LDC.64 R12, c[0x0][0x398] ;  /* 0x0000e600ff0c7b82 */ /* 0x000e220000000a00 */
[----:B------:R-:W-:-:S04]  /*0260*/  LOP3.LUT R0, R5, R4, RZ, 0x3c, !PT ;  /* 0x0000000405007212 */ /* 0x000fc800078e3cff */
[----:B------:R-:W-:-:S06]  /*0270*/  ISETP.GE.AND P2, PT, R0, RZ, PT ;  /* 0x000000ff0000720c */ /* 0x000fcc0003f46270 */
[----:B------:R-:W-:-:S07]  /*0280*/  @P0 VIADD R3, R3, 0x1 ;  /* 0x0000000103030836 */ /* 0x000fce0000000000 */
[----:B------:R-:W-:Y:S01]  /*0290*/  @!P2 IMAD.MOV R3, RZ, RZ, -R3 ;  /* 0x000000ffff03a224 */ /* 0x000fe200078e0a03 */
[----:B------:R-:W-:Y:S01]  /*02a0*/  @!P1 LOP3.LUT R3, RZ, R4, RZ, 0x33, !PT ;  /* 0x00000004ff039212 */ /* 0x000fe200078e33ff */
[----:B0-----:R-:W2:Y:S04]  /*02b0*/  LDG.E R6, desc[UR8][R12.64+0x24] ;  /* 0x000024080c067981 */ /* 0x001ea8000c1e1900 */
[----:B------:R-:W-:Y:S01]  /*02c0*/  IMAD.MOV R0, RZ, RZ, -R3 ;  /* 0x000000ffff007224 */ /* 0x000fe200078e0a03 */
[----:B------:R0:W5:Y:S03]  /*02d0*/  LDG.E R16, desc[UR8][R12.64] ;  /* 0x000000080c107981 */ /* 0x000166000c1e1900 */
[C---:B------:R-:W-:Y:S01]  /*02e0*/  IMAD R0, R4.reuse, R0, R5 ;  /* 0x0000000004007224 */ /* 0x040fe200078e0205 */
[----:B------:R0:W5:Y:S03]  /*02f0*/  LDG.E R14, desc[UR8][R12.64+0x4] ;  /* 0x000004080c0e7981 */ /* 0x000166000c1e1900 */
[----:B------:R-:W-:Y:S01]  /*0300*/  IMAD R19, R3, UR4, R0 ;  /* 0x0000000403137c24 */ /* 0x000fe2000f8e0200 */
[----:B------:R0:W5:Y:S03]  /*0310*/  LDG.E R7, desc[UR8][R12.64+0x8] ;  /* 0x000008080c077981 */ /* 0x000166000c1e1900 */
[----:B---3--:R-:W-:Y:S01]  /*0320*/  IMAD.WIDE R18, R19, 0x4, R10 ;  /* 0x0000000413127825 */ /* 0x008fe200078e020a */
[----:B------:R0:W5:Y:S03]  /*0330*/  LDG.E R32, desc[UR8][R12.64+0xc] ;  /* 0x00000c080c207981 */ /* 0x000166000c1e1900 */
[----:B------:R-:W-:Y:S01]  /*0340*/  IMAD.WIDE R20, R4, 0x4, R18 ;  /* 0x0000000404147825 */ /* 0x000fe200078e0212 */
[----:B------:R0:W5:Y:S04]  /*0350*/  LDG.E R35, desc[UR8][R18.64] ;  /* 0x0000000812237981 */ /* 0x000168000c1e1900 */
[----:B------:R0:W5:Y:S04]  /*0360*/  LDG.E R37, desc[UR8][R20.64] ;  /* 0x0000000814257981 */ /* 0x000168000c1e1900 */
[----:B------:R0:W5:Y:S01]  /*0370*/  LDG.E R33, desc[UR8][R12.64+0x28] ;  /* 0x000028080c217981 */ /* 0x000162000c1e1900 */
[----:B--2---:R-:W-:-:S05]  /*0380*/  VIADD R15, R6, 0x1800000 ;  /* 0x01800000060f7836 */ /* 0x004fca0000000000 */
[----:B------:R-:W-:-:S04]  /*0390*/  LOP3.LUT R15, R15, 0x7f800000, RZ, 0xc0, !PT ;  /* 0x7f8000000f0f7812 */ /* 0x000fc800078ec0ff */
[----:B------:R-:W-:-:S13]  /*03a0*/  ISETP.GT.U32.AND P0, PT, R15, 0x1ffffff, PT ;  /* 0x01ffffff0f00780c */ /* 0x000fda0003f04070 */
[----:B0-----:R-:W-:Y:S05]  /*03b0*/  @P0 BRA `(.L_x_0) ;  /* 0x0000000000100947 */ /* 0x001fea0003800000 */
[----:B------:R-:W-:-:S07]  /*03c0*/  MOV R18, 0x3e0 ;  /* 0x000003e000127802 */ /* 0x000fce0000000f00 */
[----:B-----5:R-:W-:Y:S05]  /*03d0*/  CALL.REL.NOINC `($__internal_2_$__cuda_sm20_rcp_rn_f32_slowpath) ;  /* 0x00000014000c7944 */ /* 0x020fea0003c00000 */
[----:B------:R-:W-:Y:S01]  /*03e0*/  IMAD.MOV.U32 R34, RZ, RZ, R13 ;  /* 0x000000ffff227224 */ /* 0x000fe200078e000d */
[----:B------:R-:W-:Y:S06]  /*03f0*/  BRA `(.L_x_1) ;  /* 0x0000000000107947 */ /* 0x000fec0003800000 */
.L_x_0:
[----:B------:R-:W0:Y:S02]  /*0400*/  MUFU.RCP R13, R6 ;  /* 0x00000006000d7308 */ /* 0x000e240000001000 */
[----:B0-----:R-:W-:-:S04]  /*0410*/  FFMA R12, R6, R13, -1 ;  /* 0xbf800000060c7423 */ /* 0x001fc8000000000d */
[----:B------:R-:W-:-:S04]  /*0420*/  FADD.FTZ R12, -R12, -RZ ;  /* 0x800000ff0c0c7221 */ /* 0x000fc80000010100 */
[----:B------:R-:W-:-:S07]  /*0430*/  FFMA R34, R13, R12, R13 ;  /* 0x0000000c0d227223 */ /* 0x000fce000000000d */
.L_x_1:
[----:B-----5:R-:W-:Y:S01]  /*0440*/  FFMA R35, -R16, R34, R35 ;  /* 0x0000002210237223 */ /* 0x020fe20000000123 */
[----:B------:R-:W-:Y:S01]  /*0450*/  BSSY.RECONVERGENT B0, `(.L_x_2) ;  /* 0x0000005000007945 */ /* 0x000fe20003800200 */
[----:B------:R-:W-:Y:S02]  /*0460*/  MOV R6, 0x4a0 ;  /* 0x000004a000067802 */ /* 0x000fe40000000f00 */
[----:B------:R-:W0:Y:S02]  /*0470*/  F2F.F64.F32 R12, R35 ;  /* 0x00000023000c7310 */ /* 0x000e240000201800 */
[----:B0-----:R-:W-:-:S11]  /*0480*/  DADD R28, -RZ, |R12| ;  /* 0x00000000ff1c7229 */ /* 0x001fd6000000050c */
[----:B------:R-:W-:Y:S05]  /*0490*/  CALL.REL.NOINC `($_Z14kernelgpuInituIfEvPT_S1_S1_S1_iiiiii$__internal_accurate_pow) ;  /* 0x0000001400ac7944 */ /* 0x000fea0003c00000 */
[----:B------:R-:W-:Y:S05]  /*04a0*/  BSYNC.RECONVERGENT B0 ;  /* 0x0000000000007941 */ /* 0x000fea0003800200 */
.L_x_2:
[----:B------:R-:W-:Y:S01]  /*04b0*/  DADD R16, R12, 2 ;  /* 0x400000000c107429 */ /* 0x000fe20000000000 */
[----:B------:R-:W-:Y:S01]  /*04c0*/  FFMA R37, -R14, R34, R37 ;  /* 0x000000220e257223 */ /* 0x000fe20000000125 */
[C---:B------:R-:W-:Y:S01]  /*04d0*/  FSETP.NEU.AND P1, PT, R35.reuse, RZ, PT ;  /* 0x000000ff2300720b */ /* 0x040fe20003f2d000 */
[----:B------:R-:W-:Y:S01]  /*04e0*/  BSSY.RECONVERGENT B0, `(.L_x_3) ;  /* 0x000000f000007945 */ /* 0x000fe20003800200 */
[----:B------:R-:W-:Y:S01]  /*04f0*/  FSETP.NEU.AND P0, PT, R35, 1, PT ;  /* 0x3f8000002300780b */ /* 0x000fe20003f0d000 */
[----:B------:R-:W0:Y:S01]  /*0500*/  F2F.F64.F32 R14, R37 ;  /* 0x00000025000e7310 */ /* 0x000e220000201800 */
[----:B------:R-:W-:Y:S02]  /*0510*/  FSEL R18, R18, RZ, P1 ;  /* 0x000000ff12127208 */ /* 0x000fe40000800000 */
[----:B------:R-:W-:Y:S02]  /*0520*/  FSEL R19, R22, RZ, P1 ;  /* 0x000000ff16137208 */ /* 0x000fe40000800000 */
[----:B------:R-:W-:-:S04]  /*0530*/  LOP3.LUT R16, R17, 0x7ff00000, RZ, 0xc0, !PT ;  /* 0x7ff0000011107812 */ /* 0x000fc800078ec0ff */
[----:B------:R-:W-:Y:S01]  /*0540*/  ISETP.NE.AND P2, PT, R16, 0x7ff00000, PT ;  /* 0x7ff000001000780c */ /* 0x000fe20003f45270 */
[----:B0-----:R-:W-:-:S12]  /*0550*/  DADD R28, -RZ, |R14| ;  /* 0x00000000ff1c7229 */ /* 0x001fd8000000050e */
[----:B------:R-:W-:Y:S05]  /*0560*/  @P2 BRA `(.L_x_4) ;  /* 0x0000000000182947 */ /* 0x000fea0003800000 */
[----:B------:R-:W-:-:S13]  /*0570*/  FSETP.NAN.AND P1, PT, R35, R35, PT ;  /* 0x000000232300720b */ /* 0x000fda0003f28000 */
[----:B------:R-:W-:Y:S01]  /*0580*/  @P1 DADD R18, R12, 2 ;  /* 0x400000000c121429 */ /* 0x000fe20000000000 */
[----:B------:R-:W-:Y:S10]  /*0590*/  @P1 BRA `(.L_x_4) ;  /* 0x00000000000c1947 */ /* 0x000ff40003800000 */
[----:B------:R-:W-:-:S14]  /*05a0*/  DSETP.NEU.AND P1, PT, |R12|, +INF , PT ;  /* 0x7ff000000c00742a */ /* 0x000fdc0003f2d200 */
[----:B------:R-:W-:Y:S02]  /*05b0*/  @!P1 IMAD.MOV.U32 R18, RZ, RZ, 0x0 ;  /* 0x00000000ff129424 */ /* 0x000fe400078e00ff */
[----:B------:R-:W-:-:S07]  /*05c0*/  @!P1 IMAD.MOV.U32 R19, RZ, RZ, 0x7ff00000 ;  /* 0x7ff00000ff139424 */ /* 0x000fce00078e00ff */
.L_x_4:
[----:B------:R-:W-:Y:S05]  /*05d0*/  BSYNC.RECONVERGENT B0 ;  /* 0x0000000000007941 */ /* 0x000fea0003800200 */
.L_x_3:
[----:B------:R-:W-:Y:S01]  /*05e0*/  BSSY.RECONVERGENT B0, `(.L_x_5) ;  /* 0x0000005000007945 */ /* 0x000fe20003800200 */
[----:B------:R-:W-:Y:S02]  /*05f0*/  FSEL R12, R18, RZ, P0 ;  /* 0x000000ff120c7208 */ /* 0x000fe40000000000 */
[----:B------:R-:W-:Y:S02]  /*0600*/  FSEL R13, R19, 1.875, P0 ;  /* 0x3ff00000130d7808 */ /* 0x000fe40000000000 */
[----:B------:R-:W-:-:S07]  /*0610*/  MOV R6, 0x630 ;  /* 0x0000063000067802 */ /* 0x000fce0000000f00 */
[----:B------:R-:W-:Y:S05]  /*0620*/  CALL.REL.NOINC `($_Z14kernelgpuInituIfEvPT_S1_S1_S1_iiiiii$__internal_accurate_pow) ;  /* 0x0000001400487944 */ /* 0x000fea0003c00000 */
[----:B------:R-:W-:Y:S05]  /*0630*/  BSYNC.RECONVERGENT B0 ;  /* 0x0000000000007941 */ /* 0x000fea0003800200 */
.L_x_5:
[----:B------:R-:W-:Y:S01]  /*0640*/  FMUL R7, R7, R7 ;  /* 0x0000000707077220 */ /* 0x000fe20000400000 */
[----:B------:R-:W-:Y:S01]  /*0650*/  DADD R24, R14, 2 ;  /* 0x400000000e187429 */ /* 0x000fe20000000000 */
[C---:B------:R-:W-:Y:S01]  /*0660*/  FSETP.NEU.AND P1, PT, R37.reuse, RZ, PT ;  /* 0x000000ff2500720b */ /* 0x040fe20003f2d000 */
[----:B------:R-:W-:Y:S01]  /*0670*/  BSSY.RECONVERGENT B0, `(.L_x_6) ;  /* 0x0000013000007945 */ /* 0x000fe20003800200 */
[----:B------:R-:W-:Y:S02]  /*0680*/  FSETP.NEU.AND P0, PT, R37, 1, PT ;  /* 0x3f8000002500780b */ /* 0x000fe40003f0d000 */
[----:B------:R-:W0:Y:S01]  /*0690*/  F2F.F64.F32 R6, R7 ;  /* 0x0000000700067310 */ /* 0x000e220000201800 */
[----:B------:R-:W-:Y:S02]  /*06a0*/  FSEL R18, R18, RZ, P1 ;  /* 0x000000ff12127208 */ /* 0x000fe40000800000 */
[----:B------:R-:W-:Y:S02]  /*06b0*/  FSEL R19, R22, RZ, P1 ;  /* 0x000000ff16137208 */ /* 0x000fe40000800000 */
[----:B------:R-:W-:-:S04]  /*06c0*/  LOP3.LUT R24, R25, 0x7ff00000, RZ, 0xc0, !PT ;  /* 0x7ff0000019187812 */ /* 0x000fc800078ec0ff */
[----:B------:R-:W-:Y:S01]  /*06d0*/  ISETP.NE.AND P2, PT, R24, 0x7ff00000, PT ;  /* 0x7ff000001800780c */ /* 0x000fe20003f45270 */
[----:B0-----:R-:W0:Y:S01]  /*06e0*/  MUFU.RCP64H R21, R7 ;  /* 0x0000000700157308 */ /* 0x001e220000001800 */
[----:B------:R-:W-:-:S06]  /*06f0*/  VIADD R20, R7, 0x300402 ;  /* 0x0030040207147836 */ /* 0x000fcc0000000000 */
[----:B0-----:R-:W-:-:S08]  /*0700*/  DFMA R16, -R6, R20, 1 ;  /* 0x3ff000000610742b */ /* 0x001fd00000000114 */
[----:B------:R-:W-:-:S08]  /*0710*/  DFMA R16, R16, R16, R16 ;  /* 0x000000101010722b */ /* 0x000fd00000000010 */
[----:B------:R-:W-:Y:S01]  /*0720*/  DFMA R16, R20, R16, R20 ;  /* 0x000000101410722b */ /* 0x000fe20000000014 */
[----:B------:R-:W-:Y:S10]  /*0730*/  @P2 BRA `(.L_x_7) ;  /* 0x0000000000182947 */ /* 0x000ff40003800000 */
[----:B------:R-:W-:-:S13]  /*0740*/  FSETP.NAN.AND P1, PT, R37, R37, PT ;  /* 0x000000252500720b */ /* 0x000fda0003f28000 */
[----:B------:R-:W-:Y:S01]  /*0750*/  @P1 DADD R18, R14, 2 ;  /* 0x400000000e121429 */ /* 0x000fe20000000000 */
[----:B------:R-:W-:Y:S10]  /*0760*/  @P1 BRA `(.L_x_7) ;  /* 0x00000000000c1947 */ /* 0x000ff40003800000 */
[----:B------:R-:W-:-:S14]  /*0770*/  DSETP.NEU.AND P1, PT, |R14|, +INF , PT ;  /* 0x7ff000000e00742a */ /* 0x000fdc0003f2d200 */
[----:B------:R-:W-:Y:S02]  /*0780*/  @!P1 IMAD.MOV.U32 R18, RZ, RZ, 0x0 ;  /* 0x00000000ff129424 */ /* 0x000fe400078e00ff */
[----:B------:R-:W-:-:S07]  /*0790*/  @!P1 IMAD.MOV.U32 R19, RZ, RZ, 0x7ff00000 ;  /* 0x7ff00000ff139424 */ /* 0x000fce00078e00ff */
.L_x_7:
[----:B------:R-:W-:Y:S05]  /*07a0*/  BSYNC.RECONVERGENT B0 ;  /* 0x0000000000007941 */ /* 0x000fea0003800200 */
.L_x_6:
[----:B------:R-:W-:Y:S01]  /*07b0*/  FMUL R14, R34, R34 ;  /* 0x00000022220e7220 */ /* 0x000fe20000400000 */
[----:B------:R-:W-:Y:S01]  /*07c0*/  FSEL R18, R18, RZ, P0 ;  /* 0x000000ff12127208 */ /* 0x000fe20000000000 */
[----:B------:R-:W-:Y:S01]  /*07d0*/  DFMA R22, -R6, R16, 1 ;  /* 0x3ff000000616742b */ /* 0x000fe20000000110 */
[----:B------:R-:W-:Y:S02]  /*07e0*/  FSEL R19, R19, 1.875, P0 ;  /* 0x3ff0000013137808 */ /* 0x000fe40000000000 */
[----:B------:R-:W-:Y:S01]  /*07f0*/  FSETP.GEU.AND P0, PT, |R20|, 5.8789094863358348022e-39, PT ;  /* 0x004004021400780b */ /* 0x000fe20003f0e200 */
[----:B------:R-:W0:Y:S03]  /*0800*/  F2F.F64.F32 R14, R14 ;  /* 0x0000000e000e7310 */ /* 0x000e260000201800 */
[----:B------:R-:W-:Y:S02]  /*0810*/  DADD R12, R12, R18 ;  /* 0x000000000c0c7229 */ /* 0x000fe40000000012 */
[----:B------:R-:W-:-:S07]  /*0820*/  DFMA R16, R16, R22, R16 ;  /* 0x000000161010722b */ /* 0x000fce0000000010 */
[----:B------:R-:W-:Y:S05]  /*0830*/  @P0 BRA `(.L_x_8) ;  /* 0x0000000000180947 */ /* 0x000fea0003800000 */
[----:B------:R-:W-:-:S05]  /*0840*/  LOP3.LUT R16, R7, 0x7fffffff, RZ, 0xc0, !PT ;  /* 0x7fffffff07107812 */ /* 0x000fca00078ec0ff */
[----:B------:R-:W-:Y:S01]  /*0850*/  VIADD R20, R16, 0xfff00000 ;  /* 0xfff0000010147836 */ /* 0x000fe20000000000 */
[----:B------:R-:W-:-:S07]  /*0860*/  MOV R16, 0x880 ;  /* 0x0000088000107802 */ /* 0x000fce0000000f00 */
[----:B0-----:R-:W-:Y:S05]  /*0870*/  CALL.REL.NOINC `($__internal_0_$__cuda_sm20_dblrcp_rn_slowpath_v3) ;  /* 0x0000000400e07944 */ /* 0x001fea0003c00000 */
[----:B------:R-:W-:Y:S02]  /*0880*/  IMAD.MOV.U32 R16, RZ, RZ, R18 ;  /* 0x000000ffff107224 */ /* 0x000fe400078e0012 */
[----:B------:R-:W-:-:S07]  /*0890*/  IMAD.MOV.U32 R17, RZ, RZ, R19 ;  /* 0x000000ffff117224 */ /* 0x000fce00078e0013 */
.L_x_8:
[----:B0-----:R-:W0:Y:S01]  /*08a0*/  MUFU.RCP64H R7, R15 ;  /* 0x0000000f00077308 */ /* 0x001e220000001800 */
[----:B------:R-:W-:Y:S01]  /*08b0*/  IMAD.MOV.U32 R6, RZ, RZ, 0x1 ;  /* 0x00000001ff067424 */ /* 0x000fe200078e00ff */
[----:B------:R-:W-:Y:S01]  /*08c0*/  FSETP.GEU.AND P1, PT, |R17|, 6.5827683646048100446e-37, PT ;  /* 0x036000001100780b */ /* 0x000fe20003f2e200 */
[----:B------:R-:W-:Y:S04]  /*08d0*/  BSSY.RECONVERGENT B0, `(.L_x_9) ;  /* 0x0000012000007945 */ /* 0x000fe80003800200 */
[----:B0-----:R-:W-:-:S08]  /*08e0*/  DFMA R18, -R14, R6, 1 ;  /* 0x3ff000000e12742b */ /* 0x001fd00000000106 */
[----:B------:R-:W-:-:S08]  /*08f0*/  DFMA R18, R18, R18, R18 ;  /* 0x000000121212722b */ /* 0x000fd00000000012 */
[----:B------:R-:W-:-:S08]  /*0900*/  DFMA R18, R6, R18, R6 ;  /* 0x000000120612722b */ /* 0x000fd00000000006 */
[----:B------:R-:W-:-:S08]  /*0910*/  DFMA R6, -R14, R18, 1 ;  /* 0x3ff000000e06742b */ /* 0x000fd00000000112 */
[----:B------:R-:W-:-:S08]  /*0920*/  DFMA R6, R18, R6, R18 ;  /* 0x000000061206722b */ /* 0x000fd00000000012 */
[----:B------:R-:W-:-:S08]  /*0930*/  DMUL R18, R6, R16 ;  /* 0x0000001006127228 */ /* 0x000fd00000000000 */
[----:B------:R-:W-:-:S08]  /*0940*/  DFMA R20, -R14, R18, R16 ;  /* 0x000000120e14722b */ /* 0x000fd00000000110 */
[----:B------:R-:W-:-:S10]  /*0950*/  DFMA R6, R6, R20, R18 ;  /* 0x000000140606722b */ /* 0x000fd40000000012 */
[----:B------:R-:W-:-:S05]  /*0960*/  FFMA R18, RZ, R15, R7 ;  /* 0x0000000fff127223 */ /* 0x000fca0000000007 */
[----:B------:R-:W-:-:S13]  /*0970*/  FSETP.GT.AND P0, PT, |R18|, 1.469367938527859385e-39, PT ;  /* 0x001000001200780b */ /* 0x000fda0003f04200 */
[----:B------:R-:W-:Y:S05]  /*0980*/  @P0 BRA P1, `(.L_x_10) ;  /* 0x0000000000180947 */ /* 0x000fea0000800000 */
[----:B------:R-:W-:Y:S01]  /*0990*/  IMAD.MOV.U32 R18, RZ, RZ, R16 ;  /* 0x000000ffff127224 */ /* 0x000fe200078e0010 */
[----:B------:R-:W-:Y:S01]  /*09a0*/  MOV R28, 0x9f0 ;  /* 0x000009f0001c7802 */ /* 0x000fe20000000f00 */
[----:B------:R-:W-:Y:S02]  /*09b0*/  IMAD.MOV.U32 R19, RZ, RZ, R17 ;  /* 0x000000ffff137224 */ /* 0x000fe400078e0011 */
[----:B------:R-:W-:Y:S02]  /*09c0*/  IMAD.MOV.U32 R16, RZ, RZ, R14 ;  /* 0x000000ffff107224 */ /* 0x000fe400078e000e */
[----:B------:R-:W-:-:S07]  /*09d0*/  IMAD.MOV.U32 R17, RZ, RZ, R15 ;  /* 0x000000ffff117224 */ /* 0x000fce00078e000f */
[----:B------:R-:W-:Y:S05]  /*09e0*/  CALL.REL.NOINC `($__internal_1_$__cuda_sm20_div_rn_f64_full) ;  /* 0x0000000800207944 */ /* 0x000fea0003c00000 */
.L_x_10:
[----:B------:R-:W-:Y:S05]  /*09f0*/  BSYNC.RECONVERGENT B0 ;  /* 0x0000000000007941 */ /* 0x000fea0003800200 */
.L_x_9:
[----:B------:R-:W-:Y:S01]  /*0a00*/  DMUL R6, R12, R6 ;  /* 0x000000060c067228 */ /* 0x000fe20000000000 */
[----:B------:R-:W-:Y:S01]  /*0a10*/  UMOV UR6, 0xfefa39ef ;  /* 0xfefa39ef00067882 */ /* 0x000fe20000000000 */
[----:B------:R-:W-:Y:S01]  /*0a20*/  IMAD.MOV.U32 R12, RZ, RZ, 0x652b82fe ;  /* 0x652b82feff0c7424 */ /* 0x000fe200078e00ff */
[----:B------:R-:W-:Y:S01]  /*0a30*/  UMOV UR7, 0x3fe62e42 ;  /* 0x3fe62e4200077882 */ /* 0x000fe20000000000 */
[----:B------:R-:W-:Y:S01]  /*0a40*/  IMAD.MOV.U32 R13, RZ, RZ, 0x3ff71547 ;  /* 0x3ff71547ff0d7424 */ /* 0x000fe200078e00ff */
[----:B------:R-:W-:Y:S03]  /*0a50*/  BSSY.RECONVERGENT B0, `(.L_x_11) ;  /* 0x0000040000007945 */ /* 0x000fe60003800200 */
[----:B------:R-:W-:-:S08]  /*0a60*/  DMUL R6, R6, -0.5 ;  /* 0xbfe0000006067828 */ /* 0x000fd00000000000 */
[----:B------:R-:W-:Y:S02]  /*0a70*/  DFMA R12, R6, R12, 6.75539944105574400000e+15 ;  /* 0x43380000060c742b */ /* 0x000fe4000000000c */
[----:B------:R-:W-:-:S06]  /*0a80*/  FSETP.GEU.AND P0, PT, |R7|, 4.1917929649353027344, PT ;  /* 0x4086232b0700780b */ /* 0x000fcc0003f0e200 */
[----:B------:R-:W-:-:S08]  /*0a90*/  DADD R16, R12, -6.75539944105574400000e+15 ;  /* 0xc33800000c107429 */ /* 0x000fd00000000000 */
[----:B------:R-:W-:Y:S01]  /*0aa0*/  DFMA R14, R16, -UR6, R6 ;  /* 0x80000006100e7c2b */ /* 0x000fe20008000006 */
[----:B------:R-:W-:Y:S01]  /*0ab0*/  UMOV UR6, 0x3b39803f ;  /* 0x3b39803f00067882 */ /* 0x000fe20000000000 */
[----:B------:R-:W-:-:S06]  /*0ac0*/  UMOV UR7, 0x3c7abc9e ;  /* 0x3c7abc9e00077882 */ /* 0x000fcc0000000000 */
[----:B------:R-:W-:Y:S01]  /*0ad0*/  DFMA R16, R16, -UR6, R14 ;  /* 0x8000000610107c2b */ /* 0x000fe2000800000e */
[----:B------:R-:W-:Y:S01]  /*0ae0*/  UMOV UR6, 0x69ce2bdf ;  /* 0x69ce2bdf00067882 */ /* 0x000fe20000000000 */
[----:B------:R-:W-:Y:S01]  /*0af0*/  IMAD.MOV.U32 R14, RZ, RZ, -0x35dec16 ;  /* 0xfca213eaff0e7424 */ /* 0x000fe200078e00ff */
[----:B------:R-:W-:Y:S01]  /*0b00*/  UMOV UR7, 0x3e5ade15 ;  /* 0x3e5ade1500077882 */ /* 0x000fe20000000000 */
[----:B------:R-:W-:-:S06]  /*0b10*/  IMAD.MOV.U32 R15, RZ, RZ, 0x3e928af3 ;  /* 0x3e928af3ff0f7424 */ /* 0x000fcc00078e00ff */
[----:B------:R-:W-:Y:S01]  /*0b20*/  DFMA R14, R16, UR6, R14 ;  /* 0x00000006100e7c2b */ /* 0x000fe2000800000e */
[----:B------:R-:W-:Y:S01]  /*0b30*/  UMOV UR6, 0x62401315 ;  /* 0x6240131500067882 */ /* 0x000fe20000000000 */
[----:B------:R-:W-:-:S06]  /*0b40*/  UMOV UR7, 0x3ec71dee ;  /* 0x3ec71dee00077882 */ /* 0x000fcc0000000000 */
[----:B------:R-:W-:Y:S01]  /*0b50*/  DFMA R14, R16, R14, UR6 ;  /* 0x00000006100e7e2b */ /* 0x000fe2000800000e */
[----:B------:R-:W-:Y:S01]  /*0b60*/  UMOV UR6, 0x7c89eb71 ;  /* 0x7c89eb7100067882 */ /* 0x000fe20000000000 */
[----:B------:R-:W-:-:S06]  /*0b70*/  UMOV UR7, 0x3efa0199 ;  /* 0x3efa019900077882 */ /* 0x000fcc0000000000 */
[----:B------:R-:W-:Y:S01]  /*0b80*/  DFMA R14, R16, R14, UR6 ;  /* 0x00000006100e7e2b */ /* 0x000fe2000800000e */
[----:B------:R-:W-:Y:S01]  /*0b90*/  UMOV UR6, 0x14761f65 ;  /* 0x14761f6500067882 */ /* 0x000fe20000000000 */
[----:B------:R-:W-:-:S06]  /*0ba0*/  UMOV UR7, 0x3f2a01a0 ;  /* 0x3f2a01a000077882 */ /* 0x000fcc0000000000 */
[----:B------:R-:W-:Y:S01]  /*0bb0*/  DFMA R18, R16, R14, UR6 ;  /* 0x0000000610127e2b */ /* 0x000fe2000800000e */
[----:B------:R-:W-:Y:S01]  /*0bc0*/  UMOV UR6, 0x1852b7af ;  /* 0x1852b7af00067882 */ /* 0x000fe20000000000 */
[----:B------:R-:W0:Y:S01]  /*0bd0*/  F2F.F64.F32 R14, R33 ;  /* 0x00000021000e7310 */ /* 0x000e220000201800 */
[----:B------:R-:W-:-:S05]  /*0be0*/  UMOV UR7, 0x3f56c16c ;  /* 0x3f56c16c00077882 */ /* 0x000fca0000000000 */
[C---:B------:R-:W-:Y:S01]  /*0bf0*/  DFMA R18, R16.reuse, R18, UR6 ;  /* 0x0000000610127e2b */ /* 0x040fe20008000012 */
[----:B------:R-:W-:Y:S01]  /*0c00*/  UMOV UR6, 0x11122322 ;  /* 0x1112232200067882 */ /* 0x000fe20000000000 */
[----:B------:R-:W-:Y:S01]  /*0c10*/  UMOV UR7, 0x3f811111 ;  /* 0x3f81111100077882 */ /* 0x000fe20000000000 */
[----:B------:R-:W1:Y:S05]  /*0c20*/  F2F.F64.F32 R32, R32 ;  /* 0x0000002000207310 */ /* 0x000e6a0000201800 */
[----:B------:R-:W-:Y:S01]  /*0c30*/  DFMA R20, R16, R18, UR6 ;  /* 0x0000000610147e2b */ /* 0x000fe20008000012 */
[----:B------:R-:W-:Y:S01]  /*0c40*/  UMOV UR6, 0x555502a1 ;  /* 0x555502a100067882 */ /* 0x000fe20000000000 */
[----:B------:R-:W-:Y:S01]  /*0c50*/  UMOV UR7, 0x3fa55555 ;  /* 0x3fa5555500077882 */ /* 0x000fe20000000000 */
[----:B0-----:R-:W0:Y:S01]  /*0c60*/  MUFU.RCP64H R19, R15 ;  /* 0x0000000f00137308 */ /* 0x001e220000001800 */
[----:B------:R-:W-:-:S04]  /*0c70*/  IMAD.MOV.U32 R18, RZ, RZ, 0x1 ;  /* 0x00000001ff127424 */ /* 0x000fc800078e00ff */
[----:B------:R-:W-:Y:S01]  /*0c80*/  DFMA R20, R16, R20, UR6 ;  /* 0x0000000610147e2b */ /* 0x000fe20008000014 */
[----:B------:R-:W-:Y:S01]  /*0c90*/  UMOV UR6, 0x55555511 ;  /* 0x5555551100067882 */ /* 0x000fe20000000000 */
[----:B------:R-:W-:-:S06]  /*0ca0*/  UMOV UR7, 0x3fc55555 ;  /* 0x3fc5555500077882 */ /* 0x000fcc0000000000 */
[----:B------:R-:W-:Y:S01]  /*0cb0*/  DFMA R20, R16, R20, UR6 ;  /* 0x0000000610147e2b */ /* 0x000fe20008000014 */
[----:B------:R-:W-:Y:S01]  /*0cc0*/  UMOV UR6, 0xb ;  /* 0x0000000b00067882 */ /* 0x000fe20000000000 */
[----:B------:R-:W-:Y:S01]  /*0cd0*/  UMOV UR7, 0x3fe00000 ;  /* 0x3fe0000000077882 */ /* 0x000fe20000000000 */
[----:B0-----:R-:W-:-:S05]  /*0ce0*/  DFMA R22, -R14, R18, 1 ;  /* 0x3ff000000e16742b */ /* 0x001fca0000000112 */
[----:B------:R-:W-:-:S03]  /*0cf0*/  DFMA R20, R16, R20, UR6 ;  /* 0x0000000610147e2b */ /* 0x000fc60008000014 */
[----:B------:R-:W-:-:S05]  /*0d00*/  DFMA R22, R22, R22, R22 ;  /* 0x000000161616722b */ /* 0x000fca0000000016 */
[----:B------:R-:W-:-:S03]  /*0d10*/  DFMA R20, R16, R20, 1 ;  /* 0x3ff000001014742b */ /* 0x000fc60000000014 */
[----:B------:R-:W-:-:S05]  /*0d20*/  DFMA R22, R18, R22, R18 ;  /* 0x000000161216722b */ /* 0x000fca0000000012 */
[----:B------:R-:W-:-:S03]  /*0d30*/  DFMA R18, R16, R20, 1 ;  /* 0x3ff000001012742b */ /* 0x000fc60000000014 */
[----:B------:R-:W-:-:S07]  /*0d40*/  DFMA R16, -R14, R22, 1 ;  /* 0x3ff000000e10742b */ /* 0x000fce0000000116 */
[----:B------:R-:W-:Y:S01]  /*0d50*/  IMAD R21, R12, 0x100000, R19 ;  /* 0x001000000c157824 */ /* 0x000fe200078e0213 */
[----:B------:R-:W-:Y:S01]  /*0d60*/  DFMA R16, R22, R16, R22 ;  /* 0x000000101610722b */ /* 0x000fe20000000016 */
[----:B------:R-:W-:Y:S01]  /*0d70*/  IMAD.MOV.U32 R20, RZ, RZ, R18 ;  /* 0x000000ffff147224 */ /* 0x000fe200078e0012 */
[----:B-1----:R-:W-:Y:S09]  /*0d80*/  @!P0 BRA `(.L_x_12) ;  /* 0x0000000000308947 */ /* 0x002ff20003800000 */
[----:B------:R-:W-:Y:S01]  /*0d90*/  FSETP.GEU.AND P1, PT, |R7|, 4.2275390625, PT ;  /* 0x408748000700780b */ /* 0x000fe20003f2e200 */
[C---:B------:R-:W-:Y:S02]  /*0da0*/  DADD R20, R6.reuse, +INF ;  /* 0x7ff0000006147429 */ /* 0x040fe40000000000 */
[----:B------:R-:W-:-:S08]  /*0db0*/  DSETP.GEU.AND P0, PT, R6, RZ, PT ;  /* 0x000000ff0600722a */ /* 0x000fd00003f0e000 */
[----:B------:R-:W-:Y:S02]  /*0dc0*/  FSEL R20, R20, RZ, P0 ;  /* 0x000000ff14147208 */ /* 0x000fe40000000000 */
[----:B------:R-:W-:Y:S02]  /*0dd0*/  @!P1 LEA.HI R13, R12, R12, RZ, 0x1 ;  /* 0x0000000c0c0d9211 */ /* 0x000fe400078f08ff */
[----:B------:R-:W-:Y:S02]  /*0de0*/  FSEL R21, R21, RZ, P0 ;  /* 0x000000ff15157208 */ /* 0x000fe40000000000 */
[----:B------:R-:W-:-:S05]  /*0df0*/  @!P1 SHF.R.S32.HI R13, RZ, 0x1, R13 ;  /* 0x00000001ff0d9819 */ /* 0x000fca000001140d */
[----:B------:R-:W-:Y:S02]  /*0e00*/  @!P1 IMAD.IADD R6, R12, 0x1, -R13 ;  /* 0x000000010c069824 */ /* 0x000fe400078e0a0d */
[----:B------:R-:W-:-:S03]  /*0e10*/  @!P1 IMAD R19, R13, 0x100000, R19 ;  /* 0x001000000d139824 */ /* 0x000fc600078e0213 */
[----:B------:R-:W-:Y:S01]  /*0e20*/  @!P1 LEA R7, R6, 0x3ff00000, 0x14 ;  /* 0x3ff0000006079811 */ /* 0x000fe200078ea0ff */
[----:B------:R-:W-:-:S06]  /*0e30*/  @!P1 IMAD.MOV.U32 R6, RZ, RZ, RZ ;  /* 0x000000ffff069224 */ /* 0x000fcc00078e00ff */
[----:B------:R-:W-:-:S11]  /*0e40*/  @!P1 DMUL R20, R18, R6 ;  /* 0x0000000612149228 */ /* 0x000fd60000000000 */
.L_x_12:
[----:B------:R-:W-:Y:S05]  /*0e50*/  BSYNC.RECONVERGENT B0 ;  /* 0x0000000000007941 */ /* 0x000fea0003800200 */
.L_x_11:
[----:B------:R-:W-:Y:S01]  /*0e60*/  DMUL R32, R32, R20 ;  /* 0x0000001420207228 */ /* 0x000fe20000000000 */
[----:B------:R-:W-:Y:S07]  /*0e70*/  BSSY.RECONVERGENT B0, `(.L_x_13) ;  /* 0x000000e000007945 */ /* 0x000fee0003800200 */
[----:B------:R-:W-:Y:S02]  /*0e80*/  DMUL R6, R32, R16 ;  /* 0x0000001020067228 */ /* 0x000fe40000000000 */
[----:B------:R-:W-:-:S06]  /*0e90*/  FSETP.GEU.AND P1, PT, |R33|, 6.5827683646048100446e-37, PT ;  /* 0x036000002100780b */ /* 0x000fcc0003f2e200 */
[----:B------:R-:W-:-:S08]  /*0ea0*/  DFMA R12, -R14, R6, R32 ;  /* 0x000000060e0c722b */ /* 0x000fd00000000120 */
[----:B------:R-:W-:-:S10]  /*0eb0*/  DFMA R6, R16, R12, R6 ;  /* 0x0000000c1006722b */ /* 0x000fd40000000006 */
[----:B------:R-:W-:-:S05]  /*0ec0*/  FFMA R12, RZ, R15, R7 ;  /* 0x0000000fff0c7223 */ /* 0x000fca0000000007 */
[----:B------:R-:W-:-:S13]  /*0ed0*/  FSETP.GT.AND P0, PT, |R12|, 1.469367938527859385e-39, PT ;  /* 0x001000000c00780b */ /* 0x000fda0003f04200 */
[----:B------:R-:W-:Y:S05]  /*0ee0*/  @P0 BRA P1, `(.L_x_14) ;  /* 0x0000000000180947 */ /* 0x000fea0000800000 */
[----:B------:R-:W-:Y:S01]  /*0ef0*/  MOV R18, R32 ;  /* 0x0000002000127202 */ /* 0x000fe20000000f00 */
[----:B------:R-:W-:Y:S01]  /*0f00*/  IMAD.MOV.U32 R19, RZ, RZ, R33 ;  /* 0x000000ffff137224 */ /* 0x000fe200078e0021 */
[----:B------:R-:W-:Y:S01]  /*0f10*/  MOV R28, 0xf50 ;  /* 0x00000f50001c7802 */ /* 0x000fe20000000f00 */
[----:B------:R-:W-:Y:S02]  /*0f20*/  IMAD.MOV.U32 R16, RZ, RZ, R14 ;  /* 0x000000ffff107224 */ /* 0x000fe400078e000e */
[----:B------:R-:W-:-:S07]  /*0f30*/  IMAD.MOV.U32 R17, RZ, RZ, R15 ;  /* 0x000000ffff117224 */ /* 0x000fce00078e000f */
[----:B------:R-:W-:Y:S05]  /*0f40*/  CALL.REL.NOINC `($__internal_1_$__cuda_sm20_div_rn_f64_full) ;  /* 0x0000000000c87944 */ /* 0x000fea0003c00000 */
.L_x_14:
[----:B------:R-:W-:Y:S05]  /*0f50*/  BSYNC.RECONVERGENT B0 ;  /* 0x0000000000007941 */ /* 0x000fea0003800200 */
.L_x_13:
[----:B------:R-:W0:Y:S01]  /*0f60*/  F2F.F32.F64 R7, R6 ;  /* 0x0000000600077310 */ /* 0x000e220000301000 */
[----:B------:R-:W-:Y:S02]  /*0f70*/  IMAD R13, R3, UR5, R0 ;  /* 0x00000005030d7c24 */ /* 0x000fe4000f8e0200 */
[----:B------:R-:W-:Y:S02]  /*0f80*/  IMAD.IADD R5, R2, 0x1, R5 ;  /* 0x0000000102057824 */ /* 0x000fe400078e0205 */
[----:B------:R-:W-:-:S03]  /*0f90*/  IMAD.WIDE R12, R13, 0x4, R8 ;  /* 0x000000040d0c7825 */ /* 0x000fc600078e0208 */
[----:B------:R-:W-:Y:S01]  /*0fa0*/  ISETP.GE.AND P0, PT, R5, UR10, PT ;  /* 0x0000000a05007c0c */ /* 0x000fe2000bf06270 */
[----:B------:R-:W-:Y:S01]  /*0fb0*/  IMAD.WIDE R14, R4, 0x4, R12 ;  /* 0x00000004040e7825 */ /* 0x000fe200078e020c */
[----:B0-----:R1:W-:Y:S04]  /*0fc0*/  STG.E desc[UR8][R12.64], R7 ;  /* 0x000000070c007986 */ /* 0x0013e8000c101908 */
[----:B------:R1:W-:Y:S07]  /*0fd0*/  STG.E desc[UR8][R14.64], RZ ;  /* 0x000000ff0e007986 */ /* 0x0003ee000c101908 */
[----:B------:R-:W-:Y:S05]  /*0fe0*/  @!P0 BRA `(.L_x_15) ;  /* 0xfffffff000508947 */ /* 0x000fea000383ffff */
[----:B------:R-:W-:Y:S05]  /*0ff0*/  EXIT ;  /* 0x000000000000794d */ /* 0x000fea0003800000 */
        .weak           $__internal_0_$__cuda_sm20_dblrcp_rn_slowpath_v3
        .type           $__internal_0_$__cuda_sm20_dblrcp_rn_slowpath_v3,@function
        .size           $__internal_0_$__cuda_sm20_dblrcp_rn_slowpath_v3,($__internal_1_$__cuda_sm20_div_rn_f64_full - $__internal_0_$__cuda_sm20_dblrcp_rn_slowpath_v3)
$__internal_0_$__cuda_sm20_dblrcp_rn_slowpath_v3:
[----:B------:R-:W-:Y:S01]  /*1000*/  DSETP.GTU.AND P0, PT, |R6|, +INF , PT ;  /* 0x7ff000000600742a */ /* 0x000fe20003f0c200 */
[----:B------:R-:W-:-:S13]  /*1010*/  BSSY.RECONVERGENT B0, `(.L_x_16) ;  /* 0x0000023000007945 */ /* 0x000fda0003800200 */
[----:B------:R-:W-:Y:S05]  /*1020*/  @P0 BRA `(.L_x_17) ;  /* 0x00000000007c0947 */ /* 0x000fea0003800000 */
[----:B------:R-:W-:-:S05]  /*1030*/  LOP3.LUT R17, R7, 0x7fffffff, RZ, 0xc0, !PT ;  /* 0x7fffffff07117812 */ /* 0x000fca00078ec0ff */
[----:B------:R-:W-:-:S05]  /*1040*/  VIADD R18, R17, 0xffffffff ;  /* 0xffffffff11127836 */ /* 0x000fca0000000000 */
[----:B------:R-:W-:-:S13]  /*1050*/  ISETP.GE.U32.AND P0, PT, R18, 0x7fefffff, PT ;  /* 0x7fefffff1200780c */ /* 0x000fda0003f06070 */
[----:B------:R-:W-:Y:S01]  /*1060*/  @P0 LOP3.LUT R19, R7, 0x7ff00000, RZ, 0x3c, !PT ;  /* 0x7ff0000007130812 */ /* 0x000fe200078e3cff */
[----:B------:R-:W-:Y:S01]  /*1070*/  @P0 IMAD.MOV.U32 R18, RZ, RZ, RZ ;  /* 0x000000ffff120224 */ /* 0x000fe200078e00ff */
[----:B------:R-:W-:Y:S06]  /*1080*/  @P0 BRA `(.L_x_18) ;  /* 0x00000000006c0947 */ /* 0x000fec0003800000 */
[----:B------:R-:W-:-:S13]  /*1090*/  ISETP.GE.U32.AND P0, PT, R17, 0x1000001, PT ;  /* 0x010000011100780c */ /* 0x000fda0003f06070 */
[----:B------:R-:W-:Y:S05]  /*10a0*/  @!P0 BRA `(.L_x_19) ;  /* 0x0000000000348947 */ /* 0x000fea0003800000 */
[----:B------:R-:W-:Y:S02]  /*10b0*/  VIADD R19, R7, 0xc0200000 ;  /* 0xc020000007137836 */ /* 0x000fe40000000000 */
[----:B------:R-:W-:Y:S02]  /*10c0*/  IMAD.MOV.U32 R18, RZ, RZ, R6 ;  /* 0x000000ffff127224 */ /* 0x000fe400078e0006 */
[----:B------:R-:W0:Y:S04]  /*10d0*/  MUFU.RCP64H R21, R19 ;  /* 0x0000001300157308 */ /* 0x000e280000001800 */
[----:B0-----:R-:W-:-:S08]  /*10e0*/  DFMA R22, -R18, R20, 1 ;  /* 0x3ff000001216742b */ /* 0x001fd00000000114 */
[----:B------:R-:W-:-:S08]  /*10f0*/  DFMA R22, R22, R22, R22 ;  /* 0x000000161616722b */ /* 0x000fd00000000016 */
[----:B------:R-:W-:-:S08]  /*1100*/  DFMA R22, R20, R22, R20 ;  /* 0x000000161416722b */ /* 0x000fd00000000014 */
[----:B------:R-:W-:-:S08]  /*1110*/  DFMA R20, -R18, R22, 1 ;  /* 0x3ff000001214742b */ /* 0x000fd00000000116 */
[----:B------:R-:W-:-:S08]  /*1120*/  DFMA R20, R22, R20, R22 ;  /* 0x000000141614722b */ /* 0x000fd00000000016 */
[----:B------:R-:W-:-:S08]  /*1130*/  DMUL R20, R20, 2.2250738585072013831e-308 ;  /* 0x0010000014147828 */ /* 0x000fd00000000000 */
[----:B------:R-:W-:-:S08]  /*1140*/  DFMA R6, -R6, R20, 1 ;  /* 0x3ff000000606742b */ /* 0x000fd00000000114 */
[----:B------:R-:W-:-:S08]  /*1150*/  DFMA R6, R6, R6, R6 ;  /* 0x000000060606722b */ /* 0x000fd00000000006 */
[----:B------:R-:W-:Y:S01]  /*1160*/  DFMA R18, R20, R6, R20 ;  /* 0x000000061412722b */ /* 0x000fe20000000014 */
[----:B------:R-:W-:Y:S10]  /*1170*/  BRA `(.L_x_18) ;  /* 0x0000000000307947 */ /* 0x000ff40003800000 */
.L_x_19:
[----:B------:R-:W-:Y:S01]  /*1180*/  DMUL R6, R6, 8.11296384146066816958e+31 ;  /* 0x4690000006067828 */ /* 0x000fe20000000000 */
[----:B------:R-:W-:-:S05]  /*1190*/  IMAD.MOV.U32 R18, RZ, RZ, R20 ;  /* 0x000000ffff127224 */ /* 0x000fca00078e0014 */
[----:B------:R-:W0:Y:S02]  /*11a0*/  MUFU.RCP64H R19, R7 ;  /* 0x0000000700137308 */ /* 0x000e240000001800 */
[----:B0-----:R-:W-:-:S08]  /*11b0*/  DFMA R20, -R6, R18, 1 ;  /* 0x3ff000000614742b */ /* 0x001fd00000000112 */
[----:B------:R-:W-:-:S08]  /*11c0*/  DFMA R20, R20, R20, R20 ;  /* 0x000000141414722b */ /* 0x000fd00000000014 */
[----:B------:R-:W-:-:S08]  /*11d0*/  DFMA R20, R18, R20, R18 ;  /* 0x000000141214722b */ /* 0x000fd00000000012 */
[----:B------:R-:W-:-:S08]  /*11e0*/  DFMA R18, -R6, R20, 1 ;  /* 0x3ff000000612742b */ /* 0x000fd00000000114 */
[----:B------:R-:W-:-:S08]  /*11f0*/  DFMA R18, R20, R18, R20 ;  /* 0x000000121412722b */ /* 0x000fd00000000014 */
[----:B------:R-:W-:Y:S01]  /*1200*/  DMUL R18, R18, 8.11296384146066816958e+31 ;  /* 0x4690000012127828 */ /* 0x000fe20000000000 */
[----:B------:R-:W-:Y:S10]  /*1210*/  BRA `(.L_x_18) ;  /* 0x0000000000087947 */ /* 0x000ff40003800000 */
.L_x_17:
[----:B------:R-:W-:Y:S01]  /*1220*/  LOP3.LUT R19, R7, 0x80000, RZ, 0xfc, !PT ;  /* 0x0008000007137812 */ /* 0x000fe200078efcff */
[----:B------:R-:W-:-:S07]  /*1230*/  IMAD.MOV.U32 R18, RZ, RZ, R6 ;  /* 0x000000ffff127224 */ /* 0x000fce00078e0006 */
.L_x_18:
[----:B------:R-:W-:Y:S05]  /*1240*/  BSYNC.RECONVERGENT B0 ;  /* 0x0000000000007941 */ /* 0x000fea0003800200 */
.L_x_16:
[----:B------:R-:W-:-:S04]  /*1250*/  IMAD.MOV.U32 R17, RZ, RZ, 0x0 ;  /* 0x00000000ff117424 */ /* 0x000fc800078e00ff */
[----:B------:R-:W-:Y:S05]  /*1260*/  RET.REL.NODEC R16 `(_Z14kernelgpuInituIfEvPT_S1_S1_S1_iiiiii) ;  /* 0xffffffec10647950 */ /* 0x000fea0003c3ffff */
        .weak           $__internal_1_$__cuda_sm20_div_rn_f64_full
        .type           $__internal_1_$__cuda_sm20_div_rn_f64_full,@function
        .size           $__internal_1_$__cuda_sm20_div_rn_f64_full,($__internal_2_$__cuda_sm20_rcp_rn_f32_slowpath - $__internal_1_$__cuda_sm20_div_rn_f64_full)
$__internal_1_$__cuda_sm20_div_rn_f64_full:
[C---:B------:R-:W-:Y:S01]  /*1270*/  FSETP.GEU.AND P0, PT, |R17|.reuse, 1.469367938527859385e-39, PT ;  /* 0x001000001100780b */ /* 0x040fe20003f0e200 */
[----:B------:R-:W-:Y:S01]  /*1280*/  IMAD.MOV.U32 R20, RZ, RZ, 0x1 ;  /* 0x00000001ff147424 */ /* 0x000fe200078e00ff */
[----:B------:R-:W-:Y:S01]  /*1290*/  LOP3.LUT R14, R17, 0x800fffff, RZ, 0xc0, !PT ;  /* 0x800fffff110e7812 */ /* 0x000fe200078ec0ff */
[----:B------:R-:W-:Y:S01]  /*12a0*/  BSSY.RECONVERGENT B1, `(.L_x_20) ;  /* 0x0000054000017945 */ /* 0x000fe20003800200 */
[C---:B------:R-:W-:Y:S02]  /*12b0*/  FSETP.GEU.AND P2, PT, |R19|.reuse, 1.469367938527859385e-39, PT ;  /* 0x001000001300780b */ /* 0x040fe40003f4e200 */
[----:B------:R-:W-:Y:S01]  /*12c0*/  LOP3.LUT R15, R14, 0x3ff00000, RZ, 0xfc, !PT ;  /* 0x3ff000000e0f7812 */ /* 0x000fe200078efcff */
[----:B------:R-:W-:Y:S01]  /*12d0*/  IMAD.MOV.U32 R14, RZ, RZ, R16 ;  /* 0x000000ffff0e7224 */ /* 0x000fe200078e0010 */
[----:B------:R-:W-:Y:S02]  /*12e0*/  LOP3.LUT R7, R19, 0x7ff00000, RZ, 0xc0, !PT ;  /* 0x7ff0000013077812 */ /* 0x000fe400078ec0ff */
[----:B------:R-:W-:-:S03]  /*12f0*/  LOP3.LUT R30, R17, 0x7ff00000, RZ, 0xc0, !PT ;  /* 0x7ff00000111e7812 */ /* 0x000fc600078ec0ff */
[----:B------:R-:W-:Y:S01]  /*1300*/  @!P0 DMUL R14, R16, 8.98846567431157953865e+307 ;  /* 0x7fe00000100e8828 */ /* 0x000fe20000000000 */
[----:B------:R-:W-:Y:S01]  /*1310*/  ISETP.GE.U32.AND P1, PT, R7, R30, PT ;  /* 0x0000001e0700720c */ /* 0x000fe20003f26070 */
[----:B------:R-:W-:Y:S02]  /*1320*/  IMAD.MOV.U32 R29, RZ, RZ, R7 ;  /* 0x000000ffff1d7224 */ /* 0x000fe400078e0007 */
[----:B------:R-:W-:Y:S02]  /*1330*/  @!P2 LOP3.LUT R6, R17, 0x7ff00000, RZ, 0xc0, !PT ;  /* 0x7ff000001106a812 */ /* 0x000fe400078ec0ff */
[----:B------:R-:W0:Y:S02]  /*1340*/  MUFU.RCP64H R21, R15 ;  /* 0x0000000f00157308 */ /* 0x000e240000001800 */
[----:B------:R-:W-:Y:S01]  /*1350*/  @!P2 ISETP.GE.U32.AND P3, PT, R7, R6, PT ;  /* 0x000000060700a20c */ /* 0x000fe20003f66070 */
[----:B------:R-:W-:Y:S01]  /*1360*/  IMAD.MOV.U32 R6, RZ, RZ, 0x1ca00000 ;  /* 0x1ca00000ff067424 */ /* 0x000fe200078e00ff */
[----:B------:R-:W-:-:S04]  /*1370*/  @!P0 LOP3.LUT R30, R15, 0x7ff00000, RZ, 0xc0, !PT ;  /* 0x7ff000000f1e8812 */ /* 0x000fc800078ec0ff */
[----:B------:R-:W-:-:S04]  /*1380*/  @!P2 SEL R25, R6, 0x63400000, !P3 ;  /* 0x634000000619a807 */ /* 0x000fc80005800000 */
[----:B------:R-:W-:-:S04]  /*1390*/  @!P2 LOP3.LUT R26, R25, 0x80000000, R19, 0xf8, !PT ;  /* 0x80000000191aa812 */ /* 0x000fc800078ef813 */
[----:B------:R-:W-:Y:S01]  /*13a0*/  @!P2 LOP3.LUT R27, R26, 0x100000, RZ, 0xfc, !PT ;  /* 0x001000001a1ba812 */ /* 0x000fe200078efcff */
[----:B0-----:R-:W-:Y:S01]  /*13b0*/  DFMA R22, R20, -R14, 1 ;  /* 0x3ff000001416742b */ /* 0x001fe2000000080e */
[----:B------:R-:W-:-:S07]  /*13c0*/  @!P2 IMAD.MOV.U32 R26, RZ, RZ, RZ ;  /* 0x000000ffff1aa224 */ /* 0x000fce00078e00ff */
[----:B------:R-:W-:-:S08]  /*13d0*/  DFMA R22, R22, R22, R22 ;  /* 0x000000161616722b */ /* 0x000fd00000000016 */
[----:B------:R-:W-:Y:S01]  /*13e0*/  DFMA R22, R20, R22, R20 ;  /* 0x000000161416722b */ /* 0x000fe20000000014 */
[----:B------:R-:W-:Y:S01]  /*13f0*/  SEL R21, R6, 0x63400000, !P1 ;  /* 0x6340000006157807 */ /* 0x000fe20004800000 */
[----:B------:R-:W-:-:S03]  /*1400*/  IMAD.MOV.U32 R20, RZ, RZ, R18 ;  /* 0x000000ffff147224 */ /* 0x000fc600078e0012 */
[----:B------:R-:W-:-:S03]  /*1410*/  LOP3.LUT R21, R21, 0x800fffff, R19, 0xf8, !PT ;  /* 0x800fffff15157812 */ /* 0x000fc600078ef813 */
[----:B------:R-:W-:-:S03]  /*1420*/  DFMA R24, R22, -R14, 1 ;  /* 0x3ff000001618742b */ /* 0x000fc6000000080e */
[----:B------:R-:W-:-:S05]  /*1430*/  @!P2 DFMA R20, R20, 2, -R26 ;  /* 0x400000001414a82b */ /* 0x000fca000000081a */
[----:B------:R-:W-:-:S05]  /*1440*/  DFMA R24, R22, R24, R22 ;  /* 0x000000181618722b */ /* 0x000fca0000000016 */
[----:B------:R-:W-:-:S03]  /*1450*/  @!P2 LOP3.LUT R29, R21, 0x7ff00000, RZ, 0xc0, !PT ;  /* 0x7ff00000151da812 */ /* 0x000fc600078ec0ff */
[----:B------:R-:W-:Y:S02]  /*1460*/  DMUL R22, R24, R20 ;  /* 0x0000001418167228 */ /* 0x000fe40000000000 */
[----:B------:R-:W-:-:S05]  /*1470*/  VIADD R31, R29, 0xffffffff ;  /* 0xffffffff1d1f7836 */ /* 0x000fca0000000000 */
[----:B------:R-:W-:Y:S01]  /*1480*/  ISETP.GT.U32.AND P0, PT, R31, 0x7feffffe, PT ;  /* 0x7feffffe1f00780c */ /* 0x000fe20003f04070 */
[----:B------:R-:W-:Y:S01]  /*1490*/  VIADD R31, R30, 0xffffffff ;  /* 0xffffffff1e1f7836 */ /* 0x000fe20000000000 */
[----:B------:R-:W-:-:S04]  /*14a0*/  DFMA R26, R22, -R14, R20 ;  /* 0x8000000e161a722b */ /* 0x000fc80000000014 */
[----:B------:R-:W-:-:S04]  /*14b0*/  ISETP.GT.U32.OR P0, PT, R31, 0x7feffffe, P0 ;  /* 0x7feffffe1f00780c */ /* 0x000fc80000704470 */
[----:B------:R-:W-:-:S09]  /*14c0*/  DFMA R26, R24, R26, R22 ;  /* 0x0000001a181a722b */ /* 0x000fd20000000016 */
[----:B------:R-:W-:Y:S05]  /*14d0*/  @P0 BRA `(.L_x_21) ;  /* 0x00000000006c0947 */ /* 0x000fea0003800000 */
[----:B------:R-:W-:-:S04]  /*14e0*/  LOP3.LUT R22, R17, 0x7ff00000, RZ, 0xc0, !PT ;  /* 0x7ff0000011167812 */ /* 0x000fc800078ec0ff */
[CC--:B------:R-:W-:Y:S02]  /*14f0*/  VIADDMNMX R18, R7.reuse, -R22.reuse, 0xb9600000, !PT ;  /* 0xb960000007127446 */ /* 0x0c0fe40007800916 */
[----:B------:R-:W-:Y:S02]  /*1500*/  ISETP.GE.U32.AND P0, PT, R7, R22, PT ;  /* 0x000000160700720c */ /* 0x000fe40003f06070 */
[----:B------:R-:W-:Y:S02]  /*1510*/  VIMNMX R18, PT, PT, R18, 0x46a00000, PT ;  /* 0x46a0000012127848 */ /* 0x000fe40003fe0100 */
[----:B------:R-:W-:-:S05]  /*1520*/  SEL R7, R6, 0x63400000, !P0 ;  /* 0x6340000006077807 */ /* 0x000fca0004000000 */
[----:B------:R-:W-:Y:S02]  /*1530*/  IMAD.IADD R22, R18, 0x1, -R7 ;  /* 0x0000000112167824 */ /* 0x000fe400078e0a07 */
[----:B------:R-:W-:Y:S02]  /*1540*/  IMAD.MOV.U32 R18, RZ, RZ, RZ ;  /* 0x000000ffff127224 */ /* 0x000fe400078e00ff */
[----:B------:R-:W-:-:S06]  /*1550*/  VIADD R19, R22, 0x7fe00000 ;  /* 0x7fe0000016137836 */ /* 0x000fcc0000000000 */
[----:B------:R-:W-:-:S10]  /*1560*/  DMUL R6, R26, R18 ;  /* 0x000000121a067228 */ /* 0x000fd40000000000 */
[----:B------:R-:W-:-:S13]  /*1570*/  FSETP.GTU.AND P0, PT, |R7|, 1.469367938527859385e-39, PT ;  /* 0x001000000700780b */ /* 0x000fda0003f0c200 */
[----:B------:R-:W-:Y:S05]  /*1580*/  @P0 BRA `(.L_x_22) ;  /* 0x0000000000940947 */ /* 0x000fea0003800000 */
[----:B------:R-:W-:Y:S01]  /*1590*/  DFMA R14, R26, -R14, R20 ;  /* 0x8000000e1a0e722b */ /* 0x000fe20000000014 */
[----:B------:R-:W-:-:S09]  /*15a0*/  IMAD.MOV.U32 R18, RZ, RZ, RZ ;  /* 0x000000ffff127224 */ /* 0x000fd200078e00ff */
[C---:B------:R-:W-:Y:S02]  /*15b0*/  FSETP.NEU.AND P0, PT, R15.reuse, RZ, PT ;  /* 0x000000ff0f00720b */ /* 0x040fe40003f0d000 */
[----:B------:R-:W-:-:S04]  /*15c0*/  LOP3.LUT R17, R15, 0x80000000, R17, 0x48, !PT ;  /* 0x800000000f117812 */ /* 0x000fc800078e4811 */
[----:B------:R-:W-:-:S07]  /*15d0*/  LOP3.LUT R19, R17, R19, RZ, 0xfc, !PT ;  /* 0x0000001311137212 */ /* 0x000fce00078efcff */
[----:B------:R-:W-:Y:S05]  /*15e0*/  @!P0 BRA `(.L_x_22) ;  /* 0x00000000007c8947 */ /* 0x000fea0003800000 */
[----:B------:R-:W-:Y:S01]  /*15f0*/  IADD3 R15, PT, PT, -R22, RZ, RZ ;  /* 0x000000ff160f7210 */ /* 0x000fe20007ffe1ff */
[----:B------:R-:W-:Y:S01]  /*1600*/  IMAD.MOV.U32 R14, RZ, RZ, RZ ;  /* 0x000000ffff0e7224 */ /* 0x000fe200078e00ff */
[----:B------:R-:W-:-:S05]  /*1610*/  DMUL.RP R18, R26, R18 ;  /* 0x000000121a127228 */ /* 0x000fca0000008000 */
[----:B------:R-:W-:-:S05]  /*1620*/  DFMA R14, R6, -R14, R26 ;  /* 0x8000000e060e722b */ /* 0x000fca000000001a */
[----:B------:R-:W-:Y:S02]  /*1630*/  LOP3.LUT R17, R19, R17, RZ, 0x3c, !PT ;  /* 0x0000001113117212 */ /* 0x000fe400078e3cff */
[----:B------:R-:W-:-:S04]  /*1640*/  IADD3 R14, PT, PT, -R22, -0x43300000, RZ ;  /* 0xbcd00000160e7810 */ /* 0x000fc80007ffe1ff */
[----:B------:R-:W-:-:S04]  /*1650*/  FSETP.NEU.AND P0, PT, |R15|, R14, PT ;  /* 0x0000000e0f00720b */ /* 0x000fc80003f0d200 */
[----:B------:R-:W-:Y:S02]  /*1660*/  FSEL R6, R18, R6, !P0 ;  /* 0x0000000612067208 */ /* 0x000fe40004000000 */
[----:B------:R-:W-:Y:S01]  /*1670*/  FSEL R7, R17, R7, !P0 ;  /* 0x0000000711077208 */ /* 0x000fe20004000000 */
[----:B------:R-:W-:Y:S06]  /*1680*/  BRA `(.L_x_22) ;  /* 0x0000000000547947 */ /* 0x000fec0003800000 */
.L_x_21:
[----:B------:R-:W-:-:S14]  /*1690*/  DSETP.NAN.AND P0, PT, R18, R18, PT ;  /* 0x000000121200722a */ /* 0x000fdc0003f08000 */
[----:B------:R-:W-:Y:S05]  /*16a0*/  @P0 BRA `(.L_x_23) ;  /* 0x0000000000440947 */ /* 0x000fea0003800000 */
[----:B------:R-:W-:-:S14]  /*16b0*/  DSETP.NAN.AND P0, PT, R16, R16, PT ;  /* 0x000000101000722a */ /* 0x000fdc0003f08000 */
[----:B------:R-:W-:Y:S05]  /*16c0*/  @P0 BRA `(.L_x_24) ;  /* 0x0000000000300947 */ /* 0x000fea0003800000 */
[----:B------:R-:W-:Y:S01]  /*16d0*/  ISETP.NE.AND P0, PT, R29, R30, PT ;  /* 0x0000001e1d00720c */ /* 0x000fe20003f05270 */
[----:B------:R-:W-:Y:S02]  /*16e0*/  IMAD.MOV.U32 R6, RZ, RZ, 0x0 ;  /* 0x00000000ff067424 */ /* 0x000fe400078e00ff */
[----:B------:R-:W-:-:S10]  /*16f0*/  IMAD.MOV.U32 R7, RZ, RZ, -0x80000 ;  /* 0xfff80000ff077424 */ /* 0x000fd400078e00ff */
[----:B------:R-:W-:Y:S05]  /*1700*/  @!P0 BRA `(.L_x_22) ;  /* 0x0000000000348947 */ /* 0x000fea0003800000 */
[----:B------:R-:W-:Y:S02]  /*1710*/  ISETP.NE.AND P0, PT, R29, 0x7ff00000, PT ;  /* 0x7ff000001d00780c */ /* 0x000fe40003f05270 */
[----:B------:R-:W-:Y:S02]  /*1720*/  LOP3.LUT R7, R19, 0x80000000, R17, 0x48, !PT ;  /* 0x8000000013077812 */ /* 0x000fe400078e4811 */
[----:B------:R-:W-:-:S13]  /*1730*/  ISETP.EQ.OR P0, PT, R30, RZ, !P0 ;  /* 0x000000ff1e00720c */ /* 0x000fda0004702670 */
[----:B------:R-:W-:Y:S01]  /*1740*/  @P0 LOP3.LUT R14, R7, 0x7ff00000, RZ, 0xfc, !PT ;  /* 0x7ff00000070e0812 */ /* 0x000fe200078efcff */
[----:B------:R-:W-:Y:S02]  /*1750*/  @!P0 IMAD.MOV.U32 R6, RZ, RZ, RZ ;  /* 0x000000ffff068224 */ /* 0x000fe400078e00ff */
[----:B------:R-:W-:Y:S02]  /*1760*/  @P0 IMAD.MOV.U32 R6, RZ, RZ, RZ ;  /* 0x000000ffff060224 */ /* 0x000fe400078e00ff */
[----:B------:R-:W-:Y:S01]  /*1770*/  @P0 IMAD.MOV.U32 R7, RZ, RZ, R14 ;  /* 0x000000ffff070224 */ /* 0x000fe200078e000e */
[----:B------:R-:W-:Y:S06]  /*1780*/  BRA `(.L_x_22) ;  /* 0x0000000000147947 */ /* 0x000fec0003800000 */
.L_x_24:
[----:B------:R-:W-:Y:S01]  /*1790*/  LOP3.LUT R7, R17, 0x80000, RZ, 0xfc, !PT ;  /* 0x0008000011077812 */ /* 0x000fe200078efcff */
[----:B------:R-:W-:Y:S01]  /*17a0*/  IMAD.MOV.U32 R6, RZ, RZ, R16 ;  /* 0x000000ffff067224 */ /* 0x000fe200078e0010 */
[----:B------:R-:W-:Y:S06]  /*17b0*/  BRA `(.L_x_22) ;  /* 0x0000000000087947 */ /* 0x000fec0003800000 */
.L_x_23:
[----:B------:R-:W-:Y:S01]  /*17c0*/  LOP3.LUT R7, R19, 0x80000, RZ, 0xfc, !PT ;  /* 0x0008000013077812 */ /* 0x000fe200078efcff */
[----:B------:R-:W-:-:S07]  /*17d0*/  IMAD.MOV.U32 R6, RZ, RZ, R18 ;  /* 0x000000ffff067224 */ /* 0x000fce00078e0012 */
.L_x_22:
[----:B------:R-:W-:Y:S05]  /*17e0*/  BSYNC.RECONVERGENT B1 ;  /* 0x0000000000017941 */ /* 0x000fea0003800200 */
.L_x_20:
[----:B------:R-:W-:-:S04]  /*17f0*/  IMAD.MOV.U32 R29, RZ, RZ, 0x0 ;  /* 0x00000000ff1d7424 */ /* 0x000fc800078e00ff */
[----:B------:R-:W-:Y:S05]  /*1800*/  RET.REL.NODEC R28 `(_Z14kernelgpuInituIfEvPT_S1_S1_S1_iiiiii) ;  /* 0xffffffe41cfc7950 */ /* 0x000fea0003c3ffff */
        .weak           $__internal_2_$__cuda_sm20_rcp_rn_f32_slowpath
        .type           $__internal_2_$__cuda_sm20_rcp_rn_f32_slowpath,@function
        .size           $__internal_2_$__cuda_sm20_rcp_rn_f32_slowpath,($_Z14kernelgpuInituIfEvPT_S1_S1_S1_iiiiii$__internal_accurate_pow - $__internal_2_$__cuda_sm20_rcp_rn_f32_slowpath)
$__internal_2_$__cuda_sm20_rcp_rn_f32_slowpath:
[----:B------:R-:W-:Y:S01]  /*1810*/  IMAD.SHL.U32 R12, R6, 0x2, RZ ;  /* 0x00000002060c7824 */ /* 0x000fe200078e00ff */
[----:B------:R-:W-:Y:S04]  /*1820*/  BSSY.RECONVERGENT B0, `(.L_x_25) ;  /* 0x0000030000007945 */ /* 0x000fe80003800200 */
[----:B------:R-:W-:-:S04]  /*1830*/  SHF.R.U32.HI R12, RZ, 0x18, R12 ;  /* 0x00000018ff0c7819 */ /* 0x000fc8000001160c */
[----:B------:R-:W-:-:S13]  /*1840*/  ISETP.NE.U32.AND P0, PT, R12, RZ, PT ;  /* 0x000000ff0c00720c */ /* 0x000fda0003f05070 */
[----:B------:R-:W-:Y:S05]  /*1850*/  @P0 BRA `(.L_x_26) ;  /* 0x0000000000280947 */ /* 0x000fea0003800000 */
[----:B------:R-:W-:-:S05]  /*1860*/  IMAD.SHL.U32 R12, R6, 0x2, RZ ;  /* 0x00000002060c7824 */ /* 0x000fca00078e00ff */
[----:B------:R-:W-:-:S13]  /*1870*/  ISETP.NE.AND P0, PT, R12, RZ, PT ;  /* 0x000000ff0c00720c */ /* 0x000fda0003f05270 */
[----:B------:R-:W-:Y:S01]  /*1880*/  @P0 FFMA R15, R6, 1.84467440737095516160e+19, RZ ;  /* 0x5f800000060f0823 */ /* 0x000fe200000000ff */
[----:B------:R-:W-:Y:S08]  /*1890*/  @!P0 MUFU.RCP R13, R6 ;  /* 0x00000006000d8308 */ /* 0x000ff00000001000 */
[----:B------:R-:W0:Y:S02]  /*18a0*/  @P0 MUFU.RCP R12, R15 ;  /* 0x0000000f000c0308 */ /* 0x000e240000001000 */
[----:B0-----:R-:W-:-:S04]  /*18b0*/  @P0 FFMA R17, R15, R12, -1 ;  /* 0xbf8000000f110423 */ /* 0x001fc8000000000c */
[----:B------:R-:W-:-:S04]  /*18c0*/  @P0 FADD.FTZ R17, -R17, -RZ ;  /* 0x800000ff11110221 */ /* 0x000fc80000010100 */
[----:B------:R-:W-:-:S04]  /*18d0*/  @P0 FFMA R12, R12, R17, R12 ;  /* 0x000000110c0c0223 */ /* 0x000fc8000000000c */
[----:B------:R-:W-:Y:S01]  /*18e0*/  @P0 FFMA R13, R12, 1.84467440737095516160e+19, RZ ;  /* 0x5f8000000c0d0823 */ /* 0x000fe200000000ff */
[----:B------:R-:W-:Y:S06]  /*18f0*/  BRA `(.L_x_27) ;  /* 0x0000000000887947 */ /* 0x000fec0003800000 */
.L_x_26:
[----:B------:R-:W-:-:S05]  /*1900*/  VIADD R13, R12, 0xffffff03 ;  /* 0xffffff030c0d7836 */ /* 0x000fca0000000000 */
[----:B------:R-:W-:-:S13]  /*1910*/  ISETP.GT.U32.AND P0, PT, R13, 0x1, PT ;  /* 0x000000010d00780c */ /* 0x000fda0003f04070 */
[----:B------:R-:W-:Y:S05]  /*1920*/  @P0 BRA `(.L_x_28) ;  /* 0x0000000000780947 */ /* 0x000fea0003800000 */
[----:B------:R-:W-:Y:S01]  /*1930*/  LOP3.LUT R15, R6, 0x7fffff, RZ, 0xc0, !PT ;  /* 0x007fffff060f7812 */ /* 0x000fe200078ec0ff */
[----:B------:R-:W-:-:S03]  /*1940*/  IMAD.MOV.U32 R22, RZ, RZ, 0x3 ;  /* 0x00000003ff167424 */ /* 0x000fc600078e00ff */
[----:B------:R-:W-:Y:S02]  /*1950*/  LOP3.LUT R15, R15, 0x3f800000, RZ, 0xfc, !PT ;  /* 0x3f8000000f0f7812 */ /* 0x000fe400078efcff */
[----:B------:R-:W-:Y:S02]  /*1960*/  SHF.L.U32 R21, R22, R13, RZ ;  /* 0x0000000d16157219 */ /* 0x000fe400000006ff */
[----:B------:R-:W0:Y:S02]  /*1970*/  MUFU.RCP R20, R15 ;  /* 0x0000000f00147308 */ /* 0x000e240000001000 */
[----:B0-----:R-:W-:-:S04]  /*1980*/  FFMA R17, R15, R20, -1 ;  /* 0xbf8000000f117423 */ /* 0x001fc80000000014 */
[----:B------:R-:W-:-:S04]  /*1990*/  FADD.FTZ R17, -R17, -RZ ;  /* 0x800000ff11117221 */ /* 0x000fc80000010100 */
[CCC-:B------:R-:W-:Y:S01]  /*19a0*/  FFMA.RM R19, R20.reuse, R17.reuse, R20.reuse ;  /* 0x0000001114137223 */ /* 0x1c0fe20000004014 */
[----:B------:R-:W-:-:S04]  /*19b0*/  FFMA.RP R20, R20, R17, R20 ;  /* 0x0000001114147223 */ /* 0x000fc80000008014 */
[C---:B------:R-:W-:Y:S02]  /*19c0*/  LOP3.LUT R17, R19.reuse, 0x7fffff, RZ, 0xc0, !PT ;  /* 0x007fffff13117812 */ /* 0x040fe400078ec0ff */
[----:B------:R-:W-:Y:S02]  /*19d0*/  FSETP.NEU.FTZ.AND P0, PT, R19, R20, PT ;  /* 0x000000141300720b */ /* 0x000fe40003f1d000 */
[----:B------:R-:W-:Y:S02]  /*19e0*/  LOP3.LUT R20, R17, 0x800000, RZ, 0xfc, !PT ;  /* 0x0080000011147812 */ /* 0x000fe400078efcff */
[----:B------:R-:W-:Y:S02]  /*19f0*/  SEL R17, RZ, 0xffffffff, !P0 ;  /* 0xffffffffff117807 */ /* 0x000fe40004000000 */
[----:B------:R-:W-:-:S03]  /*1a00*/  LOP3.LUT R22, R21, R20, RZ, 0xc0, !PT ;  /* 0x0000001415167212 */ /* 0x000fc600078ec0ff */
[----:B------:R-:W-:Y:S01]  /*1a10*/  IMAD.MOV R17, RZ, RZ, -R17 ;  /* 0x000000ffff117224 */ /* 0x000fe200078e0a11 */
[----:B------:R-:W-:-:S04]  /*1a20*/  SHF.R.U32.HI R22, RZ, R13, R22 ;  /* 0x0000000dff167219 */ /* 0x000fc80000011616 */
[----:B------:R-:W-:Y:S02]  /*1a30*/  LOP3.LUT P1, RZ, R17, R13, R20, 0xf8, !PT ;  /* 0x0000000d11ff7212 */ /* 0x000fe4000782f814 */
[C---:B------:R-:W-:Y:S02]  /*1a40*/  LOP3.LUT P0, RZ, R22.reuse, 0x1, RZ, 0xc0, !PT ;  /* 0x0000000116ff7812 */ /* 0x040fe4000780c0ff */
[----:B------:R-:W-:-:S04]  /*1a50*/  LOP3.LUT P2, RZ, R22, 0x2, RZ, 0xc0, !PT ;  /* 0x0000000216ff7812 */ /* 0x000fc8000784c0ff */
[----:B------:R-:W-:Y:S02]  /*1a60*/  PLOP3.LUT P0, PT, P0, P1, P2, 0xe0, 0x0 ;  /* 0x000000000000781c */ /* 0x000fe40000703c20 */
[----:B------:R-:W-:Y:S02]  /*1a70*/  LOP3.LUT P1, RZ, R6, 0x7fffff, RZ, 0xc0, !PT ;  /* 0x007fffff06ff7812 */ /* 0x000fe4000782c0ff */
[----:B------:R-:W-:-:S05]  /*1a80*/  SEL R13, RZ, 0x1, !P0 ;  /* 0x00000001ff0d7807 */ /* 0x000fca0004000000 */
[----:B------:R-:W-:-:S05]  /*1a90*/  IMAD.MOV R13, RZ, RZ, -R13 ;  /* 0x000000ffff0d7224 */ /* 0x000fca00078e0a0d */
[----:B------:R-:W-:Y:S01]  /*1aa0*/  ISETP.GE.AND P0, PT, R13, RZ, PT ;  /* 0x000000ff0d00720c */ /* 0x000fe20003f06270 */
[----:B------:R-:W-:-:S05]  /*1ab0*/  VIADD R13, R12, 0xffffff04 ;  /* 0xffffff040c0d7836 */ /* 0x000fca0000000000 */
[----:B------:R-:W-:-:S07]  /*1ac0*/  SHF.R.U32.HI R13, RZ, R13, R20 ;  /* 0x0000000dff0d7219 */ /* 0x000fce0000011614 */
[----:B------:R-:W-:-:S04]  /*1ad0*/  @!P0 VIADD R13, R13, 0x1 ;  /* 0x000000010d0d8836 */ /* 0x000fc80000000000 */
[----:B------:R-:W-:-:S05]  /*1ae0*/  @!P1 IMAD.SHL.U32 R13, R13, 0x2, RZ ;  /* 0x000000020d0d9824 */ /* 0x000fca00078e00ff */
[----:B------:R-:W-:Y:S01]  /*1af0*/  LOP3.LUT R13, R13, 0x80000000, R6, 0xf8, !PT ;  /* 0x800000000d0d7812 */ /* 0x000fe200078ef806 */
[----:B------:R-:W-:Y:S06]  /*1b00*/  BRA `(.L_x_27) ;  /* 0x0000000000047947 */ /* 0x000fec0003800000 */
.L_x_28:
[----:B------:R0:W1:Y:S02]  /*1b10*/  MUFU.RCP R13, R6 ;  /* 0x00000006000d7308 */ /* 0x0000640000001000 */
.L_x_27:
[----:B------:R-:W-:Y:S05]  /*1b20*/  BSYNC.RECONVERGENT B0 ;  /* 0x0000000000007941 */ /* 0x000fea0003800200 */
.L_x_25:
[----:B------:R-:W-:-:S04]  /*1b30*/  IMAD.MOV.U32 R19, RZ, RZ, 0x0 ;  /* 0x00000000ff137424 */ /* 0x000fc800078e00ff */
[----:B01----:R-:W-:Y:S05]  /*1b40*/  RET.REL.NODEC R18 `(_Z14kernelgpuInituIfEvPT_S1_S1_S1_iiiiii) ;  /* 0xffffffe4122c7950 */ /* 0x003fea0003c3ffff */
        .type           $_Z14kernelgpuInituIfEvPT_S1_S1_S1_iiiiii$__internal_accurate_pow,@function
        .size           $_Z14kernelgpuInituIfEvPT_S1_S1_S1_iiiiii$__internal_accurate_pow,(.L_x_60 - $_Z14kernelgpuInituIfEvPT_S1_S1_S1_iiiiii$__internal_accurate_pow)
$_Z14kernelgpuInituIfEvPT_S1_S1_S1_iiiiii$__internal_accurate_pow:
[----:B------:R-:W-:Y:S01]  /*1b50*/  ISETP.GT.U32.AND P0, PT, R29, 0xfffff, PT ;  /* 0x000fffff1d00780c */ /* 0x000fe20003f04070 */
[--C-:B------:R-:W-:Y:S01]  /*1b60*/  IMAD.MOV.U32 R16, RZ, RZ, R29.reuse ;  /* 0x000000ffff107224 */ /* 0x100fe200078e001d */
[----:B------:R-:W-:Y:S01]  /*1b70*/  UMOV UR6, 0x7d2cafe2 ;  /* 0x7d2cafe200067882 */ /* 0x000fe20000000000 */
[----:B------:R-:W-:Y:S01]  /*1b80*/  IMAD.MOV.U32 R18, RZ, RZ, R28 ;  /* 0x000000ffff127224 */ /* 0x000fe200078e001c */
[----:B------:R-:W-:Y:S01]  /*1b90*/  UMOV UR7, 0x3eb0f5ff ;  /* 0x3eb0f5ff00077882 */ /* 0x000fe20000000000 */
[----:B------:R-:W-:Y:S01]  /*1ba0*/  IMAD.MOV.U32 R20, RZ, RZ, 0x41ad3b5a ;  /* 0x41ad3b5aff147424 */ /* 0x000fe200078e00ff */
[----:B------:R-:W-:Y:S01]  /*1bb0*/  SHF.R.U32.HI R36, RZ, 0x14, R29 ;  /* 0x00000014ff247819 */ /* 0x000fe2000001161d */
[----:B------:R-:W-:Y:S01]  /*1bc0*/  IMAD.MOV.U32 R21, RZ, RZ, 0x3ed0f5d2 ;  /* 0x3ed0f5d2ff157424 */ /* 0x000fe200078e00ff */
[----:B------:R-:W-:Y:S01]  /*1bd0*/  UMOV UR12, 0x3b39803f ;  /* 0x3b39803f000c7882 */ /* 0x000fe20000000000 */
[----:B------:R-:W-:-:S04]  /*1be0*/  UMOV UR13, 0x3c7abc9e ;  /* 0x3c7abc9e000d7882 */ /* 0x000fc80000000000 */
[----:B------:R-:W-:-:S10]  /*1bf0*/  @!P0 DMUL R26, R28, 1.80143985094819840000e+16 ;  /* 0x435000001c1a8828 */ /* 0x000fd40000000000 */
[----:B------:R-:W-:Y:S01]  /*1c00*/  @!P0 IMAD.MOV.U32 R16, RZ, RZ, R27 ;  /* 0x000000ffff108224 */ /* 0x000fe200078e001b */
[----:B------:R-:W-:Y:S02]  /*1c10*/  @!P0 MOV R18, R26 ;  /* 0x0000001a00128202 */ /* 0x000fe40000000f00 */
[----:B------:R-:W-:Y:S02]  /*1c20*/  @!P0 LEA.HI R36, R27, 0xffffffca, RZ, 0xc ;  /* 0xffffffca1b248811 */ /* 0x000fe400078f60ff */
[----:B------:R-:W-:-:S04]  /*1c30*/  LOP3.LUT R16, R16, 0x800fffff, RZ, 0xc0, !PT ;  /* 0x800fffff10107812 */ /* 0x000fc800078ec0ff */
[----:B------:R-:W-:Y:S01]  /*1c40*/  LOP3.LUT R19, R16, 0x3ff00000, RZ, 0xfc, !PT ;  /* 0x3ff0000010137812 */ /* 0x000fe200078efcff */
[----:B------:R-:W-:-:S03]  /*1c50*/  IMAD.MOV.U32 R16, RZ, RZ, RZ ;  /* 0x000000ffff107224 */ /* 0x000fc600078e00ff */
[----:B------:R-:W-:-:S13]  /*1c60*/  ISETP.GE.U32.AND P1, PT, R19, 0x3ff6a09f, PT ;  /* 0x3ff6a09f1300780c */ /* 0x000fda0003f26070 */
[----:B------:R-:W-:-:S04]  /*1c70*/  @P1 VIADD R17, R19, 0xfff00000 ;  /* 0xfff0000013111836 */ /* 0x000fc80000000000 */
[----:B------:R-:W-:-:S06]  /*1c80*/  @P1 IMAD.MOV.U32 R19, RZ, RZ, R17 ;  /* 0x000000ffff131224 */ /* 0x000fcc00078e0011 */
[C---:B------:R-:W-:Y:S02]  /*1c90*/  DADD R24, R18.reuse, 1 ;  /* 0x3ff0000012187429 */ /* 0x040fe40000000000 */
[----:B------:R-:W-:-:S04]  /*1ca0*/  DADD R18, R18, -1 ;  /* 0xbff0000012127429 */ /* 0x000fc80000000000 */
[----:B------:R-:W0:Y:S02]  /*1cb0*/  MUFU.RCP64H R17, R25 ;  /* 0x0000001900117308 */ /* 0x000e240000001800 */
[----:B0-----:R-:W-:-:S08]  /*1cc0*/  DFMA R22, -R24, R16, 1 ;  /* 0x3ff000001816742b */ /* 0x001fd00000000110 */
[----:B------:R-:W-:-:S08]  /*1cd0*/  DFMA R22, R22, R22, R22 ;  /* 0x000000161616722b */ /* 0x000fd00000000016 */
[----:B------:R-:W-:-:S08]  /*1ce0*/  DFMA R22, R16, R22, R16 ;  /* 0x000000161016722b */ /* 0x000fd00000000010 */
[----:B------:R-:W-:-:S08]  /*1cf0*/  DMUL R16, R18, R22 ;  /* 0x0000001612107228 */ /* 0x000fd00000000000 */
[----:B------:R-:W-:-:S08]  /*1d00*/  DFMA R16, R18, R22, R16 ;  /* 0x000000161210722b */ /* 0x000fd00000000010 */
[----:B------:R-:W-:-:S08]  /*1d10*/  DMUL R30, R16, R16 ;  /* 0x00000010101e7228 */ /* 0x000fd00000000000 */
[----:B------:R-:W-:Y:S01]  /*1d20*/  DFMA R20, R30, UR6, R20 ;  /* 0x000000061e147c2b */ /* 0x000fe20008000014 */
[----:B------:R-:W-:Y:S01]  /*1d30*/  UMOV UR6, 0x75488a3f ;  /* 0x75488a3f00067882 */ /* 0x000fe20000000000 */
[----:B------:R-:W-:-:S06]  /*1d40*/  UMOV UR7, 0x3ef3b20a ;  /* 0x3ef3b20a00077882 */ /* 0x000fcc0000000000 */
[----:B------:R-:W-:Y:S01]  /*1d50*/  DFMA R24, R30, R20, UR6 ;  /* 0x000000061e187e2b */ /* 0x000fe20008000014 */
[----:B------:R-:W-:Y:S01]  /*1d60*/  UMOV UR6, 0xe4faecd5 ;  /* 0xe4faecd500067882 */ /* 0x000fe20000000000 */
[----:B------:R-:W-:Y:S01]  /*1d70*/  UMOV UR7, 0x3f1745cd ;  /* 0x3f1745cd00077882 */ /* 0x000fe20000000000 */
[----:B------:R-:W-:-:S05]  /*1d80*/  DADD R20, R18, -R16 ;  /* 0x0000000012147229 */ /* 0x000fca0000000810 */
[----:B------:R-:W-:Y:S01]  /*1d90*/  DFMA R24, R30, R24, UR6 ;  /* 0x000000061e187e2b */ /* 0x000fe20008000018 */
[----:B------:R-:W-:Y:S01]  /*1da0*/  UMOV UR6, 0x258a578b ;  /* 0x258a578b00067882 */ /* 0x000fe20000000000 */
[----:B------:R-:W-:Y:S01]  /*1db0*/  UMOV UR7, 0x3f3c71c7 ;  /* 0x3f3c71c700077882 */ /* 0x000fe20000000000 */
[----:B------:R-:W-:-:S05]  /*1dc0*/  DADD R20, R20, R20 ;  /* 0x0000000014147229 */ /* 0x000fca0000000014 */
[----:B------:R-:W-:Y:S01]  /*1dd0*/  DFMA R24, R30, R24, UR6 ;  /* 0x000000061e187e2b */ /* 0x000fe20008000018 */
[----:B------:R-:W-:Y:S01]  /*1de0*/  UMOV UR6, 0x9242b910 ;  /* 0x9242b91000067882 */ /* 0x000fe20000000000 */
[----:B------:R-:W-:Y:S01]  /*1df0*/  UMOV UR7, 0x3f624924 ;  /* 0x3f62492400077882 */ /* 0x000fe20000000000 */
[----:B------:R-:W-:-:S05]  /*1e00*/  DFMA R20, R18, -R16, R20 ;  /* 0x800000101214722b */ /* 0x000fca0000000014 */
[----:B------:R-:W-:Y:S01]  /*1e10*/  DFMA R24, R30, R24, UR6 ;  /* 0x000000061e187e2b */ /* 0x000fe20008000018 */
[----:B------:R-:W-:Y:S01]  /*1e20*/  UMOV UR6, 0x99999dfb ;  /* 0x99999dfb00067882 */ /* 0x000fe20000000000 */
[----:B------:R-:W-:Y:S01]  /*1e30*/  UMOV UR7, 0x3f899999 ;  /* 0x3f89999900077882 */ /* 0x000fe20000000000 */
[----:B------:R-:W-:-:S05]  /*1e40*/  DMUL R20, R22, R20 ;  /* 0x0000001416147228 */ /* 0x000fca0000000000 */
[----:B------:R-:W-:Y:S01]  /*1e50*/  DFMA R24, R30, R24, UR6 ;  /* 0x000000061e187e2b */ /* 0x000fe20008000018 */
[----:B------:R-:W-:Y:S01]  /*1e60*/  UMOV UR6, 0x55555555 ;  /* 0x5555555500067882 */ /* 0x000fe20000000000 */
[----:B------:R-:W-:-:S03]  /*1e70*/  UMOV UR7, 0x3fb55555 ;  /* 0x3fb5555500077882 */ /* 0x000fc60000000000 */
[----:B------:R-:W-:Y:S02]  /*1e80*/  VIADD R27, R21, 0x100000 ;  /* 0x00100000151b7836 */ /* 0x000fe40000000000 */
[----:B------:R-:W-:Y:S01]  /*1e90*/  IMAD.MOV.U32 R26, RZ, RZ, R20 ;  /* 0x000000ffff1a7224 */ /* 0x000fe200078e0014 */
[----:B------:R-:W-:-:S08]  /*1ea0*/  DFMA R18, R30, R24, UR6 ;  /* 0x000000061e127e2b */ /* 0x000fd00008000018 */
[----:B------:R-:W-:Y:S01]  /*1eb0*/  DADD R22, -R18, UR6 ;  /* 0x0000000612167e29 */ /* 0x000fe20008000100 */
[----:B------:R-:W-:Y:S01]  /*1ec0*/  UMOV UR6, 0xb9e7b0 ;  /* 0x00b9e7b000067882 */ /* 0x000fe20000000000 */
[----:B------:R-:W-:-:S06]  /*1ed0*/  UMOV UR7, 0x3c46a4cb ;  /* 0x3c46a4cb00077882 */ /* 0x000fcc0000000000 */
[----:B------:R-:W-:Y:S02]  /*1ee0*/  DFMA R22, R30, R24, R22 ;  /* 0x000000181e16722b */ /* 0x000fe40000000016 */
[----:B------:R-:W-:-:S06]  /*1ef0*/  DMUL R24, R16, R16 ;  /* 0x0000001010187228 */ /* 0x000fcc0000000000 */
[----:B------:R-:W-:Y:S01]  /*1f00*/  DADD R22, R22, -UR6 ;  /* 0x8000000616167e29 */ /* 0x000fe20008000000 */
[----:B------:R-:W-:Y:S01]  /*1f10*/  UMOV UR6, 0x80000000 ;  /* 0x8000000000067882 */ /* 0x000fe20000000000 */
[----:B------:R-:W-:Y:S01]  /*1f20*/  DFMA R28, R16, R16, -R24 ;  /* 0x00000010101c722b */ /* 0x000fe20000000818 */
[----:B------:R-:W-:-:S07]  /*1f30*/  UMOV UR7, 0x43300000 ;  /* 0x4330000000077882 */ /* 0x000fce0000000000 */
[C---:B------:R-:W-:Y:S02]  /*1f40*/  DFMA R26, R16.reuse, R26, R28 ;  /* 0x0000001a101a722b */ /* 0x040fe4000000001c */
[----:B------:R-:W-:-:S08]  /*1f50*/  DMUL R28, R16, R24 ;  /* 0x00000018101c7228 */ /* 0x000fd00000000000 */
[----:B------:R-:W-:-:S08]  /*1f60*/  DFMA R30, R16, R24, -R28 ;  /* 0x00000018101e722b */ /* 0x000fd0000000081c */
[----:B------:R-:W-:Y:S02]  /*1f70*/  DFMA R30, R20, R24, R30 ;  /* 0x00000018141e722b */ /* 0x000fe4000000001e */
[----:B------:R-:W-:-:S06]  /*1f80*/  DADD R24, R18, R22 ;  /* 0x0000000012187229 */ /* 0x000fcc0000000016 */
[----:B------:R-:W-:Y:S02]  /*1f90*/  DFMA R26, R16, R26, R30 ;  /* 0x0000001a101a722b */ /* 0x000fe4000000001e */
[----:B------:R-:W-:-:S08]  /*1fa0*/  DADD R30, R18, -R24 ;  /* 0x00000000121e7229 */ /* 0x000fd00000000818 */
[----:B------:R-:W-:Y:S02]  /*1fb0*/  DADD R30, R22, R30 ;  /* 0x00000000161e7229 */ /* 0x000fe4000000001e */
[----:B------:R-:W-:-:S08]  /*1fc0*/  DMUL R22, R24, R28 ;  /* 0x0000001c18167228 */ /* 0x000fd00000000000 */
[----:B------:R-:W-:-:S08]  /*1fd0*/  DFMA R18, R24, R28, -R22 ;  /* 0x0000001c1812722b */ /* 0x000fd00000000816 */
[----:B------:R-:W-:-:S08]  /*1fe0*/  DFMA R18, R24, R26, R18 ;  /* 0x0000001a1812722b */ /* 0x000fd00000000012 */
[----:B------:R-:W-:-:S08]  /*1ff0*/  DFMA R30, R30, R28, R18 ;  /* 0x0000001c1e1e722b */ /* 0x000fd00000000012 */
[----:B------:R-:W-:-:S08]  /*2000*/  DADD R24, R22, R30 ;  /* 0x0000000016187229 */ /* 0x000fd0000000001e */
[--C-:B------:R-:W-:Y:S02]  /*2010*/  DADD R18, R16, R24.reuse ;  /* 0x0000000010127229 */ /* 0x100fe40000000018 */
[----:B------:R-:W-:-:S06]  /*2020*/  DADD R22, R22, -R24 ;  /* 0x0000000016167229 */ /* 0x000fcc0000000818 */
[----:B------:R-:W-:Y:S02]  /*2030*/  DADD R16, R16, -R18 ;  /* 0x0000000010107229 */ /* 0x000fe40000000812 */
[----:B------:R-:W-:-:S06]  /*2040*/  DADD R22, R30, R22 ;  /* 0x000000001e167229 */ /* 0x000fcc0000000016 */
[----:B------:R-:W-:-:S08]  /*2050*/  DADD R16, R24, R16 ;  /* 0x0000000018107229 */ /* 0x000fd00000000010 */
[----:B------:R-:W-:Y:S01]  /*2060*/  DADD R16, R22, R16 ;  /* 0x0000000016107229 */ /* 0x000fe20000000010 */
[C---:B------:R-:W-:Y:S02]  /*2070*/  VIADD R22, R36.reuse, 0xfffffc01 ;  /* 0xfffffc0124167836 */ /* 0x040fe40000000000 */
[----:B------:R-:W-:-:S05]  /*2080*/  @P1 VIADD R22, R36, 0xfffffc02 ;  /* 0xfffffc0224161836 */ /* 0x000fca0000000000 */
[----:B------:R-:W-:Y:S01]  /*2090*/  DADD R24, R20, R16 ;  /* 0x0000000014187229 */ /* 0x000fe20000000010 */
[----:B------:R-:W-:Y:S01]  /*20a0*/  LOP3.LUT R20, R22, 0x80000000, RZ, 0x3c, !PT ;  /* 0x8000000016147812 */ /* 0x000fe200078e3cff */
[----:B------:R-:W-:-:S06]  /*20b0*/  IMAD.MOV.U32 R21, RZ, RZ, 0x43300000 ;  /* 0x43300000ff157424 */ /* 0x000fcc00078e00ff */
[----:B------:R-:W-:Y:S02]  /*20c0*/  DADD R22, R18, R24 ;  /* 0x0000000012167229 */ /* 0x000fe40000000018 */
[----:B------:R-:W-:Y:S01]  /*20d0*/  DADD R20, R20, -UR6 ;  /* 0x8000000614147e29 */ /* 0x000fe20008000000 */
[----:B------:R-:W-:Y:S01]  /*20e0*/  UMOV UR6, 0xfefa39ef ;  /* 0xfefa39ef00067882 */ /* 0x000fe20000000000 */
[----:B------:R-:W-:-:S04]  /*20f0*/  UMOV UR7, 0x3fe62e42 ;  /* 0x3fe62e4200077882 */ /* 0x000fc80000000000 */
[--C-:B------:R-:W-:Y:S02]  /*2100*/  DADD R26, R18, -R22.reuse ;  /* 0x00000000121a7229 */ /* 0x100fe40000000816 */
[----:B------:R-:W-:-:S06]  /*2110*/  DFMA R16, R20, UR6, R22 ;  /* 0x0000000614107c2b */ /* 0x000fcc0008000016 */
[----:B------:R-:W-:Y:S02]  /*2120*/  DADD R26, R24, R26 ;  /* 0x00000000181a7229 */ /* 0x000fe4000000001a */
[----:B------:R-:W-:-:S08]  /*2130*/  DFMA R18, R20, -UR6, R16 ;  /* 0x8000000614127c2b */ /* 0x000fd00008000010 */
[----:B------:R-:W-:-:S08]  /*2140*/  DADD R18, -R22, R18 ;  /* 0x0000000016127229 */ /* 0x000fd00000000112 */
[----:B------:R-:W-:-:S08]  /*2150*/  DADD R18, R26, -R18 ;  /* 0x000000001a127229 */ /* 0x000fd00000000812 */
[----:B------:R-:W-:-:S08]  /*2160*/  DFMA R20, R20, UR12, R18 ;  /* 0x0000000c14147c2b */ /* 0x000fd00008000012 */
[----:B------:R-:W-:-:S08]  /*2170*/  DADD R18, R16, R20 ;  /* 0x0000000010127229 */ /* 0x000fd00000000014 */
[----:B------:R-:W-:Y:S02]  /*2180*/  DADD R16, R16, -R18 ;  /* 0x0000000010107229 */ /* 0x000fe40000000812 */
[----:B------:R-:W-:-:S06]  /*2190*/  DMUL R26, R18, 2 ;  /* 0x40000000121a7828 */ /* 0x000fcc0000000000 */
[----:B------:R-:W-:Y:S02]  /*21a0*/  DADD R16, R20, R16 ;  /* 0x0000000014107229 */ /* 0x000fe40000000010 */
[----:B------:R-:W-:-:S08]  /*21b0*/  DFMA R24, R18, 2, -R26 ;  /* 0x400000001218782b */ /* 0x000fd0000000081a */
[----:B------:R-:W-:Y:S01]  /*21c0*/  DFMA R24, R16, 2, R24 ;  /* 0x400000001018782b */ /* 0x000fe20000000018 */
[----:B------:R-:W-:Y:S02]  /*21d0*/  IMAD.MOV.U32 R16, RZ, RZ, 0x652b82fe ;  /* 0x652b82feff107424 */ /* 0x000fe400078e00ff */
[----:B------:R-:W-:-:S05]  /*21e0*/  IMAD.MOV.U32 R17, RZ, RZ, 0x3ff71547 ;  /* 0x3ff71547ff117424 */ /* 0x000fca00078e00ff */
[----:B------:R-:W-:-:S08]  /*21f0*/  DADD R18, R26, R24 ;  /* 0x000000001a127229 */ /* 0x000fd00000000018 */
[----:B------:R-:W-:Y:S02]  /*2200*/  DFMA R16, R18, R16, 6.75539944105574400000e+15 ;  /* 0x433800001210742b */ /* 0x000fe40000000010 */
[----:B------:R-:W-:Y:S01]  /*2210*/  FSETP.GEU.AND P0, PT, |R19|, 4.1917929649353027344, PT ;  /* 0x4086232b1300780b */ /* 0x000fe20003f0e200 */
[----:B------:R-:W-:-:S05]  /*2220*/  DADD R26, R26, -R18 ;  /* 0x000000001a1a7229 */ /* 0x000fca0000000812 */
[----:B------:R-:W-:-:S03]  /*2230*/  DADD R20, R16, -6.75539944105574400000e+15 ;  /* 0xc338000010147429 */ /* 0x000fc60000000000 */
[----:B------:R-:W-:-:S05]  /*2240*/  DADD R24, R24, R26 ;  /* 0x0000000018187229 */ /* 0x000fca000000001a */
        /* <DEDUP_REMOVED lines=32> */
[----:B------:R-:W-:-:S08]  /*2450*/  DFMA R20, R22, R20, UR6 ;  /* 0x0000000616147e2b */ /* 0x000fd00008000014 */
[----:B------:R-:W-:-:S08]  /*2460*/  DFMA R20, R22, R20, 1 ;  /* 0x3ff000001614742b */ /* 0x000fd00000000014 */
[----:B------:R-:W-:-:S10]  /*2470*/  DFMA R20, R22, R20, 1 ;  /* 0x3ff000001614742b */ /* 0x000fd40000000014 */
[----:B------:R-:W-:Y:S02]  /*2480*/  IMAD R23, R16, 0x100000, R21 ;  /* 0x0010000010177824 */ /* 0x000fe400078e0215 */
[----:B------:R-:W-:Y:S01]  /*2490*/  IMAD.MOV.U32 R22, RZ, RZ, R20 ;  /* 0x000000ffff167224 */ /* 0x000fe200078e0014 */
[----:B------:R-:W-:Y:S06]  /*24a0*/  @!P0 BRA `(.L_x_29) ;  /* 0x0000000000308947 */ /* 0x000fec0003800000 */
        /* <DEDUP_REMOVED lines=12> */
.L_x_29:
[----:B------:R-:W-:Y:S01]  /*2570*/  DFMA R24, R24, R22, R22 ;  /* 0x000000161818722b */ /* 0x000fe20000000016 */
[----:B------:R-:W-:Y:S01]  /*2580*/  IMAD.MOV.U32 R16, RZ, RZ, R6 ;  /* 0x000000ffff107224 */ /* 0x000fe200078e0006 */
[----:B------:R-:W-:Y:S01]  /*2590*/  DSETP.NEU.AND P0, PT, |R22|, +INF , PT ;  /* 0x7ff000001600742a */ /* 0x000fe20003f0d200 */
[----:B------:R-:W-:-:S07]  /*25a0*/  IMAD.MOV.U32 R17, RZ, RZ, 0x0 ;  /* 0x00000000ff117424 */ /* 0x000fce00078e00ff */
[----:B------:R-:W-:Y:S02]  /*25b0*/  FSEL R18, R22, R24, !P0 ;  /* 0x0000001816127208 */ /* 0x000fe40004000000 */
[----:B------:R-:W-:Y:S01]  /*25c0*/  FSEL R22, R23, R25, !P0 ;  /* 0x0000001917167208 */ /* 0x000fe20004000000 */
[----:B------:R-:W-:Y:S06]  /*25d0*/  RET.REL.NODEC R16 `(_Z14kernelgpuInituIfEvPT_S1_S1_S1_iiiiii) ;  /* 0xffffffd810887950 */ /* 0x000fec0003c3ffff */
.L_x_30:
[----:B------:R-:W-:-:S00]  /*25e0*/  BRA `(.L_x_30) ;  /* 0xfffffffc00fc7947 */ /* 0x000fc0000383ffff */
[----:B------:R-:W-:-:S00]  /*25f0*/  NOP ;  /* 0x0000000000007918 */ /* 0x000fc00000000000 */
        /* <DEDUP_REMOVED lines=8> */
.L_x_60:


//--------------------- .text._Z14kernelgpuInituIdEvPT_S1_S1_S1_iiiiii --------------------------
	.section	.text._Z14kernelgpuInituIdEvPT_S1_S1_S1_iiiiii,"ax",@progbits
	.align	128
        .global         _Z14kernelgpuInituIdEvPT_S1_S1_S1_iiiiii
        .type           _Z14kernelgpuInituIdEvPT_S1_S1_S1_iiiiii,@function
        .size           _Z14kernelgpuInituIdEvPT_S1_S1_S1_iiiiii,(.L_x_63 - _Z14kernelgpuInituIdEvPT_S1_S1_S1_iiiiii)
        .other          _Z14kernelgpuInituIdEvPT_S1_S1_S1_iiiiii,@"STO_CUDA_ENTRY STV_DEFAULT"
_Z14kernelgpuInituIdEvPT_S1_S1_S1_iiiiii:
.text._Z14kernelgpuInituIdEvPT_S1_S1_S1_iiiiii:
        /* <DEDUP_REMOVED lines=8> */
[----:B------:R-:W0:Y:S01]  /*0080*/  LDCU UR5, c[0x0][0x3b0] ;  /* 0x00007600ff0577ac */ /* 0x000e220008000800 */
[----:B------:R-:W0:Y:S01]  /*0090*/  LDCU.64 UR6, c[0x0][0x3a8] ;  /* 0x00007500ff0677ac */ /* 0x000e220008000a00 */
[----:B------:R-:W1:Y:S01]  /*00a0*/  LDCU.64 UR8, c[0x0][0x358] ;  /* 0x00006b00ff0877ac */ /* 0x000e620008000a00 */
[----:B------:R-:W2:Y:S01]  /*00b0*/  LDCU UR10, c[0x0][0x3a4] ;  /* 0x00007480ff0a77ac */ /* 0x000ea20008000800 */
[----:B0-----:R-:W-:Y:S02]  /*00c0*/  UIMAD UR4, UR5, UR6, URZ ;  /* 0x00000006050472a4 */ /* 0x001fe4000f8e02ff */
[----:B-12---:R-:W-:-:S12]  /*00d0*/  UIMAD UR5, UR5, UR7, URZ ;  /* 0x00000007050572a4 */ /* 0x006fd8000f8e02ff */
.L_x_45:
[----:B------:R-:W0:Y:S08]  /*00e0*/  LDC R11, c[0x0][0x3b0] ;  /* 0x0000ec00ff0b7b82 */ /* 0x000e300000000800 */
[----:B------:R-:W1:Y:S08]  /*00f0*/  LDC.64 R22, c[0x0][0x398] ;  /* 0x0000e600ff167b82 */ /* 0x000e700000000a00 */
[----:B------:R-:W2:Y:S01]  /*0100*/  LDC.64 R18, c[0x0][0x388] ;  /* 0x0000e200ff127b82 */ /* 0x000ea20000000a00 */
[----:B0-----:R-:W-:-:S04]  /*0110*/  IABS R7, R11 ;  /* 0x0000000b00077213 */ /* 0x001fc80000000000 */
[----:B------:R-:W0:Y:S01]  /*0120*/  I2F.RP R0, R7 ;  /* 0x0000000700007306 */ /* 0x000e220000209400 */
[----:B-1----:R-:W3:Y:S04]  /*0130*/  LDG.E.64 R20, desc[UR8][R22.64+0x48] ;  /* 0x0000480816147981 */ /* 0x002ee8000c1e1b00 */
[----:B------:R1:W5:Y:S04]  /*0140*/  LDG.E.64 R16, desc[UR8][R22.64] ;  /* 0x0000000816107981 */ /* 0x000368000c1e1b00 */
[----:B------:R1:W5:Y:S01]  /*0150*/  LDG.E.64 R14, desc[UR8][R22.64+0x10] ;  /* 0x00001008160e7981 */ /* 0x000362000c1e1b00 */
[----:B0-----:R-:W0:Y:S03]  /*0160*/  MUFU.RCP R0, R0 ;  /* 0x0000000000007308 */ /* 0x001e260000001000 */
[----:B------:R1:W5:Y:S01]  /*0170*/  LDG.E.64 R8, desc[UR8][R22.64+0x50] ;  /* 0x0000500816087981 */ /* 0x000362000c1e1b00 */
[----:B0-----:R-:W-:-:S04]  /*0180*/  VIADD R4, R0, 0xffffffe ;  /* 0x0ffffffe00047836 */ /* 0x001fc80000000000 */
[----:B------:R0:W4:Y:S02]  /*0190*/  F2I.FTZ.U32.TRUNC.NTZ R5, R4 ;  /* 0x0000000400057305 */ /* 0x000124000021f000 */
[----:B0-----:R-:W-:Y:S02]  /*01a0*/  IMAD.MOV.U32 R4, RZ, RZ, RZ ;  /* 0x000000ffff047224 */ /* 0x001fe400078e00ff */
[----:B----4-:R-:W-:-:S04]  /*01b0*/  IMAD.MOV R6, RZ, RZ, -R5 ;  /* 0x000000ffff067224 */ /* 0x010fc800078e0a05 */
[----:B------:R-:W-:Y:S01]  /*01c0*/  IMAD R3, R6, R7, RZ ;  /* 0x0000000706037224 */ /* 0x000fe200078e02ff */
[----:B------:R-:W-:-:S03]  /*01d0*/  IABS R6, R2 ;  /* 0x0000000200067213 */ /* 0x000fc60000000000 */
[----:B------:R-:W-:-:S06]  /*01e0*/  IMAD.HI.U32 R5, R5, R3, R4 ;  /* 0x0000000305057227 */ /* 0x000fcc00078e0004 */
[----:B------:R-:W-:-:S04]  /*01f0*/  IMAD.HI.U32 R3, R5, R6, RZ ;  /* 0x0000000605037227 */ /* 0x000fc800078e00ff */
[----:B------:R-:W-:-:S04]  /*0200*/  IMAD.MOV R0, RZ, RZ, -R3 ;  /* 0x000000ffff007224 */ /* 0x000fc800078e0a03 */
[----:B------:R-:W-:-:S05]  /*0210*/  IMAD R0, R7, R0, R6 ;  /* 0x0000000007007224 */ /* 0x000fca00078e0206 */
[----:B------:R-:W-:-:S13]  /*0220*/  ISETP.GT.U32.AND P1, PT, R7, R0, PT ;  /* 0x000000000700720c */ /* 0x000fda0003f24070 */
[----:B------:R-:W-:-:S05]  /*0230*/  @!P1 IMAD.IADD R0, R0, 0x1, -R7 ;  /* 0x0000000100009824 */ /* 0x000fca00078e0a07 */
[----:B------:R-:W-:Y:S02]  /*0240*/  ISETP.GE.U32.AND P0, PT, R0, R7, PT ;  /* 0x000000070000720c */ /* 0x000fe40003f06070 */
[----:B------:R-:W-:Y:S01]  /*0250*/  LOP3.LUT R0, R2, R11, RZ, 0x3c, !PT ;  /* 0x0000000b02007212 */ /* 0x000fe200078e3cff */
[----:B------:R-:W-:Y:S01]  /*0260*/  @!P1 VIADD R3, R3, 0x1 ;  /* 0x0000000103039836 */ /* 0x000fe20000000000 */
[----:B------:R-:W-:Y:S01]  /*0270*/  ISETP.NE.AND P1, PT, R11, RZ, PT ;  /* 0x000000ff0b00720c */ /* 0x000fe20003f25270 */
[----:B------:R1:W5:Y:S01]  /*0280*/  LDG.E.64 R6, desc[UR8][R22.64+0x18] ;  /* 0x0000180816067981 */ /* 0x000362000c1e1b00 */
[----:B------:R-:W-:-:S07]  /*0290*/  ISETP.GE.AND P2, PT, R0, RZ, PT ;  /* 0x000000ff0000720c */ /* 0x000fce0003f46270 */
[----:B------:R-:W-:-:S06]  /*02a0*/  @P0 VIADD R3, R3, 0x1 ;  /* 0x0000000103030836 */ /* 0x000fcc0000000000 */
[----:B------:R-:W-:Y:S01]  /*02b0*/  @!P2 IMAD.MOV R3, RZ, RZ, -R3 ;  /* 0x000000ffff03a224 */ /* 0x000fe200078e0a03 */
[----:B------:R-:W-:-:S05]  /*02c0*/  @!P1 LOP3.LUT R3, RZ, R11, RZ, 0x33, !PT ;  /* 0x0000000bff039212 */ /* 0x000fca00078e33ff */
[----:B------:R-:W-:-:S04]  /*02d0*/  IMAD.MOV R5, RZ, RZ, -R3 ;  /* 0x000000ffff057224 */ /* 0x000fc800078e0a03 */
[----:B------:R-:W-:-:S04]  /*02e0*/  IMAD R34, R11, R5, R2 ;  /* 0x000000050b227224 */ /* 0x000fc800078e0202 */
[----:B------:R-:W-:-:S04]  /*02f0*/  IMAD R5, R3, UR4, R34 ;  /* 0x0000000403057c24 */ /* 0x000fc8000f8e0222 */
[----:B--2---:R-:W-:Y:S02]  /*0300*/  IMAD.WIDE R18, R5, 0x8, R18 ;  /* 0x0000000805127825 */ /* 0x004fe400078e0212 */
[----:B------:R1:W5:Y:S02]  /*0310*/  LDG.E.64 R4, desc[UR8][R22.64+0x8] ;  /* 0x0000080816047981 */ /* 0x000364000c1e1b00 */
[----:B------:R-:W-:Y:S02]  /*0320*/  IMAD.WIDE R10, R11, 0x8, R18 ;  /* 0x000000080b0a7825 */ /* 0x000fe400078e0212 */
[----:B------:R-:W5:Y:S04]  /*0330*/  LDG.E.64 R18, desc[UR8][R18.64] ;  /* 0x0000000812127981 */ /* 0x000f68000c1e1b00 */
[----:B------:R-:W5:Y:S01]  /*0340*/  LDG.E.64 R10, desc[UR8][R10.64] ;  /* 0x000000080a0a7981 */ /* 0x000f62000c1e1b00 */
[----:B---3--:R-:W0:Y:S01]  /*0350*/  MUFU.RCP64H R13, R21 ;  /* 0x00000015000d7308 */ /* 0x008e220000001800 */
[----:B------:R-:W-:-:S06]  /*0360*/  IADD3 R12, PT, PT, R21, 0x300402, RZ ;  /* 0x00300402150c7810 */ /* 0x000fcc0007ffe0ff */
[----:B0-----:R-:W-:-:S08]  /*0370*/  DFMA R24, -R20, R12, 1 ;  /* 0x3ff000001418742b */ /* 0x001fd0000000010c */
[----:B------:R-:W-:Y:S01]  /*0380*/  DFMA R24, R24, R24, R24 ;  /* 0x000000181818722b */ /* 0x000fe20000000018 */
[----:B------:R-:W-:-:S07]  /*0390*/  FSETP.GEU.AND P0, PT, |R12|, 5.8789094863358348022e-39, PT ;  /* 0x004004020c00780b */ /* 0x000fce0003f0e200 */
[----:B------:R-:W-:-:S08]  /*03a0*/  DFMA R24, R12, R24, R12 ;  /* 0x000000180c18722b */ /* 0x000fd0000000000c */
[----:B------:R-:W-:-:S08]  /*03b0*/  DFMA R26, -R20, R24, 1 ;  /* 0x3ff00000141a742b */ /* 0x000fd00000000118 */
[----:B------:R-:W-:Y:S01]  /*03c0*/  DFMA R12, R24, R26, R24 ;  /* 0x0000001a180c722b */ /* 0x000fe20000000018 */
[----:B-1----:R-:W-:Y:S10]  /*03d0*/  @P0 BRA `(.L_x_31) ;  /* 0x0000000000180947 */ /* 0x002ff40003800000 */
[----:B------:R-:W-:-:S05]  /*03e0*/  LOP3.LUT R0, R21, 0x7fffffff, RZ, 0xc0, !PT ;  /* 0x7fffffff15007812 */ /* 0x000fca00078ec0ff */
[----:B------:R-:W-:Y:S01]  /*03f0*/  VIADD R24, R0, 0xfff00000 ;  /* 0xfff0000000187836 */ /* 0x000fe20000000000 */
[----:B------:R-:W-:-:S07]  /*0400*/  MOV R0, 0x420 ;  /* 0x0000042000007802 */ /* 0x000fce0000000f00 */
[----:B-----5:R-:W-:Y:S05]  /*0410*/  CALL.REL.NOINC `($__internal_3_$__cuda_sm20_dblrcp_rn_slowpath_v3) ;  /* 0x0000000c00087944 */ /* 0x020fea0003c00000 */
[----:B------:R-:W-:Y:S02]  /*0420*/  IMAD.MOV.U32 R12, RZ, RZ, R22 ;  /* 0x000000ffff0c7224 */ /* 0x000fe400078e0016 */
[----:B------:R-:W-:-:S07]  /*0430*/  IMAD.MOV.U32 R13, RZ, RZ, R23 ;  /* 0x000000ffff0d7224 */ /* 0x000fce00078e0017 */
.L_x_31:
[----:B-----5:R-:W-:-:S06]  /*0440*/  DMUL R20, R14, R14 ;  /* 0x0000000e0e147228 */ /* 0x020fcc0000000000 */
[----:B------:R-:W0:Y:S04]  /*0450*/  MUFU.RCP64H R15, R21 ;  /* 0x00000015000f7308 */ /* 0x000e280000001800 */
[----:B------:R-:W-:-:S05]  /*0460*/  VIADD R14, R21, 0x300402 ;  /* 0x00300402150e7836 */ /* 0x000fca0000000000 */
[----:B------:R-:W-:Y:S01]  /*0470*/  FSETP.GEU.AND P0, PT, |R14|, 5.8789094863358348022e-39, PT ;  /* 0x004004020e00780b */ /* 0x000fe20003f0e200 */
[----:B0-----:R-:W-:-:S08]  /*0480*/  DFMA R22, -R20, R14, 1 ;  /* 0x3ff000001416742b */ /* 0x001fd0000000010e */
[----:B------:R-:W-:-:S08]  /*0490*/  DFMA R22, R22, R22, R22 ;  /* 0x000000161616722b */ /* 0x000fd00000000016 */
[----:B------:R-:W-:-:S08]  /*04a0*/  DFMA R22, R14, R22, R14 ;  /* 0x000000160e16722b */ /* 0x000fd0000000000e */
[----:B------:R-:W-:-:S08]  /*04b0*/  DFMA R24, -R20, R22, 1 ;  /* 0x3ff000001418742b */ /* 0x000fd00000000116 */
[----:B------:R-:W-:Y:S01]  /*04c0*/  DFMA R14, R22, R24, R22 ;  /* 0x00000018160e722b */ /* 0x000fe20000000016 */
[----:B------:R-:W-:Y:S10]  /*04d0*/  @P0 BRA `(.L_x_32) ;  /* 0x0000000000180947 */ /* 0x000ff40003800000 */
[----:B------:R-:W-:-:S05]  /*04e0*/  LOP3.LUT R0, R21, 0x7fffffff, RZ, 0xc0, !PT ;  /* 0x7fffffff15007812 */ /* 0x000fca00078ec0ff */
[----:B------:R-:W-:Y:S01]  /*04f0*/  VIADD R24, R0, 0xfff00000 ;  /* 0xfff0000000187836 */ /* 0x000fe20000000000 */
[----:B------:R-:W-:-:S07]  /*0500*/  MOV R0, 0x520 ;  /* 0x0000052000007802 */ /* 0x000fce0000000f00 */
[----:B------:R-:W-:Y:S05]  /*0510*/  CALL.REL.NOINC `($__internal_3_$__cuda_sm20_dblrcp_rn_slowpath_v3) ;  /* 0x0000000800c87944 */ /* 0x000fea0003c00000 */
[----:B------:R-:W-:Y:S02]  /*0520*/  IMAD.MOV.U32 R14, RZ, RZ, R22 ;  /* 0x000000ffff0e7224 */ /* 0x000fe400078e0016 */
[----:B------:R-:W-:-:S07]  /*0530*/  IMAD.MOV.U32 R15, RZ, RZ, R23 ;  /* 0x000000ffff0f7224 */ /* 0x000fce00078e0017 */
.L_x_32:
[----:B------:R-:W-:Y:S01]  /*0540*/  DFMA R16, -R16, R12, R18 ;  /* 0x0000000c1010722b */ /* 0x000fe20000000112 */
[----:B------:R-:W-:Y:S01]  /*0550*/  BSSY.RECONVERGENT B0, `(.L_x_33) ;  /* 0x0000006000007945 */ /* 0x000fe20003800200 */
[----:B------:R-:W-:-:S06]  /*0560*/  MOV R0, 0x5b0 ;  /* 0x000005b000007802 */ /* 0x000fcc0000000f00 */
[----:B------:R-:W-:-:S10]  /*0570*/  DADD R18, -RZ, |R16| ;  /* 0x00000000ff127229 */ /* 0x000fd40000000510 */
[----:B------:R-:W-:Y:S01]  /*0580*/  IMAD.MOV.U32 R22, RZ, RZ, R18 ;  /* 0x000000ffff167224 */ /* 0x000fe200078e0012 */
[----:B------:R-:W-:-:S07]  /*0590*/  MOV R35, R19 ;  /* 0x0000001300237202 */ /* 0x000fce0000000f00 */
[----:B------:R-:W-:Y:S05]  /*05a0*/  CALL.REL.NOINC `($_Z14kernelgpuInituIdEvPT_S1_S1_S1_iiiiii$__internal_accurate_pow) ;  /* 0x0000001000c47944 */ /* 0x000fea0003c00000 */
[----:B------:R-:W-:Y:S05]  /*05b0*/  BSYNC.RECONVERGENT B0 ;  /* 0x0000000000007941 */ /* 0x000fea0003800200 */
.L_x_33:
[----:B------:R-:W-:Y:S01]  /*05c0*/  DADD R20, R16, 2 ;  /* 0x4000000010147429 */ /* 0x000fe20000000000 */
[----:B------:R-:W-:Y:S01]  /*05d0*/  BSSY.RECONVERGENT B0, `(.L_x_34) ;  /* 0x0000012000007945 */ /* 0x000fe20003800200 */
[----:B------:R-:W-:Y:S02]  /*05e0*/  DFMA R4, -R4, R12, R10 ;  /* 0x0000000c0404722b */ /* 0x000fe4000000010a */
[C---:B------:R-:W-:Y:S02]  /*05f0*/  DSETP.NEU.AND P1, PT, R16.reuse, RZ, PT ;  /* 0x000000ff1000722a */ /* 0x040fe40003f2d000 */
[----:B------:R-:W-:-:S04]  /*0600*/  DSETP.NEU.AND P0, PT, R16, 1, PT ;  /* 0x3ff000001000742a */ /* 0x000fc80003f0d000 */
[----:B------:R-:W-:Y:S01]  /*0610*/  LOP3.LUT R20, R21, 0x7ff00000, RZ, 0xc0, !PT ;  /* 0x7ff0000015147812 */ /* 0x000fe200078ec0ff */
[----:B------:R-:W-:Y:S01]  /*0620*/  DADD R10, -RZ, |R4| ;  /* 0x00000000ff0a7229 */ /* 0x000fe20000000504 */
[----:B------:R-:W-:Y:S02]  /*0630*/  FSEL R19, R22, RZ, P1 ;  /* 0x000000ff16137208 */ /* 0x000fe40000800000 */
[----:B------:R-:W-:Y:S02]  /*0640*/  ISETP.NE.AND P2, PT, R20, 0x7ff00000, PT ;  /* 0x7ff000001400780c */ /* 0x000fe40003f45270 */
[----:B------:R-:W-:-:S05]  /*0650*/  FSEL R18, R18, RZ, P1 ;  /* 0x000000ff12127208 */ /* 0x000fca0000800000 */
[----:B------:R-:W-:Y:S02]  /*0660*/  IMAD.MOV.U32 R22, RZ, RZ, R10 ;  /* 0x000000ffff167224 */ /* 0x000fe400078e000a */
[----:B------:R-:W-:-:S04]  /*0670*/  IMAD.MOV.U32 R35, RZ, RZ, R11 ;  /* 0x000000ffff237224 */ /* 0x000fc800078e000b */
[----:B------:R-:W-:Y:S05]  /*0680*/  @P2 BRA `(.L_x_35) ;  /* 0x0000000000182947 */ /* 0x000fea0003800000 */
[----:B------:R-:W-:-:S14]  /*0690*/  DSETP.NAN.AND P1, PT, R16, R16, PT ;  /* 0x000000101000722a */ /* 0x000fdc0003f28000 */
[----:B------:R-:W-:Y:S01]  /*06a0*/  @P1 DADD R18, R16, 2 ;  /* 0x4000000010121429 */ /* 0x000fe20000000000 */
[----:B------:R-:W-:Y:S10]  /*06b0*/  @P1 BRA `(.L_x_35) ;  /* 0x00000000000c1947 */ /* 0x000ff40003800000 */
[----:B------:R-:W-:-:S14]  /*06c0*/  DSETP.NEU.AND P1, PT, |R16|, +INF , PT ;  /* 0x7ff000001000742a */ /* 0x000fdc0003f2d200 */
[----:B------:R-:W-:Y:S02]  /*06d0*/  @!P1 IMAD.MOV.U32 R18, RZ, RZ, 0x0 ;  /* 0x00000000ff129424 */ /* 0x000fe400078e00ff */
[----:B------:R-:W-:-:S07]  /*06e0*/  @!P1 IMAD.MOV.U32 R19, RZ, RZ, 0x7ff00000 ;  /* 0x7ff00000ff139424 */ /* 0x000fce00078e00ff */
.L_x_35:
[----:B------:R-:W-:Y:S05]  /*06f0*/  BSYNC.RECONVERGENT B0 ;  /* 0x0000000000007941 */ /* 0x000fea0003800200 */
.L_x_34:
[----:B------:R-:W-:Y:S01]  /*0700*/  BSSY.RECONVERGENT B0, `(.L_x_36) ;  /* 0x0000005000007945 */ /* 0x000fe20003800200 */
[----:B------:R-:W-:Y:S02]  /*0710*/  FSEL R10, R18, RZ, P0 ;  /* 0x000000ff120a7208 */ /* 0x000fe40000000000 */
[----:B------:R-:W-:Y:S02]  /*0720*/  FSEL R11, R19, 1.875, P0 ;  /* 0x3ff00000130b7808 */ /* 0x000fe40000000000 */
[----:B------:R-:W-:-:S07]  /*0730*/  MOV R0, 0x750 ;  /* 0x0000075000007802 */ /* 0x000fce0000000f00 */
[----:B------:R-:W-:Y:S05]  /*0740*/  CALL.REL.NOINC `($_Z14kernelgpuInituIdEvPT_S1_S1_S1_iiiiii$__internal_accurate_pow) ;  /* 0x00000010005c7944 */ /* 0x000fea0003c00000 */
[----:B------:R-:W-:Y:S05]  /*0750*/  BSYNC.RECONVERGENT B0 ;  /* 0x0000000000007941 */ /* 0x000fea0003800200 */
.L_x_36:
[----:B------:R-:W-:Y:S01]  /*0760*/  DMUL R16, R12, R12 ;  /* 0x0000000c0c107228 */ /* 0x000fe20000000000 */
[----:B------:R-:W-:Y:S01]  /*0770*/  BSSY.RECONVERGENT B0, `(.L_x_37) ;  /* 0x000001a000007945 */ /* 0x000fe20003800200 */
[----:B------:R-:W-:Y:S01]  /*0780*/  IMAD.MOV.U32 R12, RZ, RZ, 0x1 ;  /* 0x00000001ff0c7424 */ /* 0x000fe200078e00ff */
[C---:B------:R-:W-:Y:S02]  /*0790*/  DSETP.NEU.AND P1, PT, R4.reuse, RZ, PT ;  /* 0x000000ff0400722a */ /* 0x040fe40003f2d000 */
[----:B------:R-:W-:Y:S01]  /*07a0*/  DSETP.NEU.AND P0, PT, R4, 1, PT ;  /* 0x3ff000000400742a */ /* 0x000fe20003f0d000 */
[----:B------:R-:W0:Y:S03]  /*07b0*/  MUFU.RCP64H R13, R17 ;  /* 0x00000011000d7308 */ /* 0x000e260000001800 */
[----:B------:R-:W-:Y:S02]  /*07c0*/  FSEL R18, R18, RZ, P1 ;  /* 0x000000ff12127208 */ /* 0x000fe40000800000 */
[----:B------:R-:W-:Y:S01]  /*07d0*/  FSEL R19, R22, RZ, P1 ;  /* 0x000000ff16137208 */ /* 0x000fe20000800000 */
[----:B0-----:R-:W-:-:S08]  /*07e0*/  DFMA R20, -R16, R12, 1 ;  /* 0x3ff000001014742b */ /* 0x001fd0000000010c */
[----:B------:R-:W-:-:S08]  /*07f0*/  DFMA R20, R20, R20, R20 ;  /* 0x000000141414722b */ /* 0x000fd00000000014 */
[----:B------:R-:W-:-:S08]  /*0800*/  DFMA R20, R12, R20, R12 ;  /* 0x000000140c14722b */ /* 0x000fd0000000000c */
[----:B------:R-:W-:-:S08]  /*0810*/  DFMA R12, -R16, R20, 1 ;  /* 0x3ff00000100c742b */ /* 0x000fd00000000114 */
[----:B------:R-:W-:Y:S02]  /*0820*/  DFMA R20, R20, R12, R20 ;  /* 0x0000000c1414722b */ /* 0x000fe40000000014 */
[----:B------:R-:W-:-:S06]  /*0830*/  DADD R12, R4, 2 ;  /* 0x40000000040c7429 */ /* 0x000fcc0000000000 */
[----:B------:R-:W-:-:S04]  /*0840*/  DMUL R24, R20, R14 ;  /* 0x0000000e14187228 */ /* 0x000fc80000000000 */
[----:B------:R-:W-:-:S04]  /*0850*/  LOP3.LUT R0, R13, 0x7ff00000, RZ, 0xc0, !PT ;  /* 0x7ff000000d007812 */ /* 0x000fc800078ec0ff */
[----:B------:R-:W-:Y:S01]  /*0860*/  DFMA R26, -R16, R24, R14 ;  /* 0x00000018101a722b */ /* 0x000fe2000000010e */
[----:B------:R-:W-:-:S07]  /*0870*/  ISETP.NE.AND P2, PT, R0, 0x7ff00000, PT ;  /* 0x7ff000000000780c */ /* 0x000fce0003f45270 */
[----:B------:R-:W-:-:S10]  /*0880*/  DFMA R12, R20, R26, R24 ;  /* 0x0000001a140c722b */ /* 0x000fd40000000018 */
[----:B------:R-:W-:Y:S01]  /*0890*/  FFMA R0, RZ, R17, R13 ;  /* 0x00000011ff007223 */ /* 0x000fe2000000000d */
[----:B------:R-:W-:Y:S06]  /*08a0*/  @P2 BRA `(.L_x_38) ;  /* 0x0000000000182947 */ /* 0x000fec0003800000 */
[----:B------:R-:W-:-:S14]  /*08b0*/  DSETP.NAN.AND P1, PT, R4, R4, PT ;  /* 0x000000040400722a */ /* 0x000fdc0003f28000 */
[----:B------:R-:W-:Y:S01]  /*08c0*/  @P1 DADD R18, R4, 2 ;  /* 0x4000000004121429 */ /* 0x000fe20000000000 */
[----:B------:R-:W-:Y:S10]  /*08d0*/  @P1 BRA `(.L_x_38) ;  /* 0x00000000000c1947 */ /* 0x000ff40003800000 */
[----:B------:R-:W-:-:S14]  /*08e0*/  DSETP.NEU.AND P1, PT, |R4|, +INF , PT ;  /* 0x7ff000000400742a */ /* 0x000fdc0003f2d200 */
[----:B------:R-:W-:Y:S02]  /*08f0*/  @!P1 IMAD.MOV.U32 R18, RZ, RZ, 0x0 ;  /* 0x00000000ff129424 */ /* 0x000fe400078e00ff */
[----:B------:R-:W-:-:S07]  /*0900*/  @!P1 IMAD.MOV.U32 R19, RZ, RZ, 0x7ff00000 ;  /* 0x7ff00000ff139424 */ /* 0x000fce00078e00ff */
.L_x_38:
[----:B------:R-:W-:Y:S05]  /*0910*/  BSYNC.RECONVERGENT B0 ;  /* 0x0000000000007941 */ /* 0x000fea0003800200 */
.L_x_37:
[----:B------:R-:W-:Y:S01]  /*0920*/  FSEL R4, R18, RZ, P0 ;  /* 0x000000ff12047208 */ /* 0x000fe20000000000 */
[----:B------:R-:W-:Y:S01]  /*0930*/  BSSY.RECONVERGENT B0, `(.L_x_39) ;  /* 0x000000c000007945 */ /* 0x000fe20003800200 */
[----:B------:R-:W-:Y:S02]  /*0940*/  FSEL R5, R19, 1.875, P0 ;  /* 0x3ff0000013057808 */ /* 0x000fe40000000000 */
[----:B------:R-:W-:Y:S02]  /*0950*/  FSETP.GT.AND P0, PT, |R0|, 1.469367938527859385e-39, PT ;  /* 0x001000000000780b */ /* 0x000fe40003f04200 */
[----:B------:R-:W-:Y:S02]  /*0960*/  FSETP.GEU.AND P1, PT, |R15|, 6.5827683646048100446e-37, PT ;  /* 0x036000000f00780b */ /* 0x000fe40003f2e200 */
[----:B------:R-:W-:-:S11]  /*0970*/  DADD R10, R10, R4 ;  /* 0x000000000a0a7229 */ /* 0x000fd60000000004 */
[----:B------:R-:W-:Y:S05]  /*0980*/  @P0 BRA P1, `(.L_x_40) ;  /* 0x0000000000180947 */ /* 0x000fea0000800000 */
[----:B------:R-:W-:Y:S01]  /*0990*/  IMAD.MOV.U32 R4, RZ, RZ, R14 ;  /* 0x000000ffff047224 */ /* 0x000fe200078e000e */
[----:B------:R-:W-:Y:S01]  /*09a0*/  MOV R5, R15 ;  /* 0x0000000f00057202 */ /* 0x000fe20000000f00 */
[----:B------:R-:W-:Y:S01]  /*09b0*/  IMAD.MOV.U32 R14, RZ, RZ, R16 ;  /* 0x000000ffff0e7224 */ /* 0x000fe200078e0010 */
[----:B------:R-:W-:Y:S01]  /*09c0*/  MOV R0, 0x9f0 ;  /* 0x000009f000007802 */ /* 0x000fe20000000f00 */
[----:B------:R-:W-:-:S07]  /*09d0*/  IMAD.MOV.U32 R15, RZ, RZ, R17 ;  /* 0x000000ffff0f7224 */ /* 0x000fce00078e0011 */
[----:B------:R-:W-:Y:S05]  /*09e0*/  CALL.REL.NOINC `($__internal_4_$__cuda_sm20_div_rn_f64_full) ;  /* 0x0000000800347944 */ /* 0x000fea0003c00000 */
.L_x_40:
[----:B------:R-:W-:Y:S05]  /*09f0*/  BSYNC.RECONVERGENT B0 ;  /* 0x0000000000007941 */ /* 0x000fea0003800200 */
.L_x_39:
[----:B------:R-:W-:Y:S01]  /*0a00*/  DMUL R4, R10, R12 ;  /* 0x0000000c0a047228 */ /* 0x000fe20000000000 */
[----:B------:R-:W-:Y:S01]  /*0a10*/  UMOV UR6, 0xfefa39ef ;  /* 0xfefa39ef00067882 */ /* 0x000fe20000000000 */
[----:B------:R-:W-:Y:S01]  /*0a20*/  IMAD.MOV.U32 R10, RZ, RZ, 0x652b82fe ;  /* 0x652b82feff0a7424 */ /* 0x000fe200078e00ff */
[----:B------:R-:W-:Y:S01]  /*0a30*/  UMOV UR7, 0x3fe62e42 ;  /* 0x3fe62e4200077882 */ /* 0x000fe20000000000 */
[----:B------:R-:W-:Y:S01]  /*0a40*/  IMAD.MOV.U32 R11, RZ, RZ, 0x3ff71547 ;  /* 0x3ff71547ff0b7424 */ /* 0x000fe200078e00ff */
[----:B------:R-:W0:Y:S01]  /*0a50*/  MUFU.RCP64H R17, R9 ;  /* 0x0000000900117308 */ /* 0x000e220000001800 */
[----:B------:R-:W-:Y:S01]  /*0a60*/  IMAD.MOV.U32 R16, RZ, RZ, 0x1 ;  /* 0x00000001ff107424 */ /* 0x000fe200078e00ff */
[----:B------:R-:W-:Y:S01]  /*0a70*/  BSSY.RECONVERGENT B0, `(.L_x_41) ;  /* 0x000003d000007945 */ /* 0x000fe20003800200 */
[----:B------:R-:W-:-:S08]  /*0a80*/  DMUL R4, R4, -0.5 ;  /* 0xbfe0000004047828 */ /* 0x000fd00000000000 */
[----:B------:R-:W-:Y:S02]  /*0a90*/  DFMA R10, R4, R10, 6.75539944105574400000e+15 ;  /* 0x43380000040a742b */ /* 0x000fe4000000000a */
[----:B------:R-:W-:Y:S01]  /*0aa0*/  FSETP.GEU.AND P0, PT, |R5|, 4.1917929649353027344, PT ;  /* 0x4086232b0500780b */ /* 0x000fe20003f0e200 */
[----:B0-----:R-:W-:-:S05]  /*0ab0*/  DFMA R18, -R8, R16, 1 ;  /* 0x3ff000000812742b */ /* 0x001fca0000000110 */
[----:B------:R-:W-:-:S03]  /*0ac0*/  DADD R12, R10, -6.75539944105574400000e+15 ;  /* 0xc33800000a0c7429 */ /* 0x000fc60000000000 */
[----:B------:R-:W-:-:S05]  /*0ad0*/  DFMA R18, R18, R18, R18 ;  /* 0x000000121212722b */ /* 0x000fca0000000012 */
[----:B------:R-:W-:Y:S01]  /*0ae0*/  DFMA R14, R12, -UR6, R4 ;  /* 0x800000060c0e7c2b */ /* 0x000fe20008000004 */
[----:B------:R-:W-:Y:S01]  /*0af0*/  UMOV UR6, 0x3b39803f ;  /* 0x3b39803f00067882 */ /* 0x000fe20000000000 */
[----:B------:R-:W-:Y:S01]  /*0b00*/  UMOV UR7, 0x3c7abc9e ;  /* 0x3c7abc9e00077882 */ /* 0x000fe20000000000 */
[----:B------:R-:W-:-:S05]  /*0b10*/  DFMA R18, R16, R18, R16 ;  /* 0x000000121012722b */ /* 0x000fca0000000010 */
        /* <DEDUP_REMOVED lines=31> */
[----:B------:R-:W-:Y:S02]  /*0d10*/  DFMA R16, R12, R14, 1 ;  /* 0x3ff000000c10742b */ /* 0x000fe4000000000e */
[----:B------:R-:W-:-:S08]  /*0d20*/  DFMA R12, -R8, R18, 1 ;  /* 0x3ff00000080c742b */ /* 0x000fd00000000112 */
[----:B------:R-:W-:Y:S01]  /*0d30*/  DFMA R12, R18, R12, R18 ;  /* 0x0000000c120c722b */ /* 0x000fe20000000012 */
[----:B------:R-:W-:Y:S01]  /*0d40*/  IMAD R15, R10, 0x100000, R17 ;  /* 0x001000000a0f7824 */ /* 0x000fe200078e0211 */
[----:B------:R-:W-:Y:S01]  /*0d50*/  MOV R14, R16 ;  /* 0x00000010000e7202 */ /* 0x000fe20000000f00 */
[----:B------:R-:W-:Y:S08]  /*0d60*/  @!P0 BRA `(.L_x_42) ;  /* 0x0000000000348947 */ /* 0x000ff00003800000 */
[----:B------:R-:W-:Y:S01]  /*0d70*/  FSETP.GEU.AND P1, PT, |R5|, 4.2275390625, PT ;  /* 0x408748000500780b */ /* 0x000fe20003f2e200 */
[C---:B------:R-:W-:Y:S02]  /*0d80*/  DADD R14, R4.reuse, +INF ;  /* 0x7ff00000040e7429 */ /* 0x040fe40000000000 */
[----:B------:R-:W-:-:S08]  /*0d90*/  DSETP.GEU.AND P0, PT, R4, RZ, PT ;  /* 0x000000ff0400722a */ /* 0x000fd00003f0e000 */
[----:B------:R-:W-:Y:S02]  /*0da0*/  FSEL R14, R14, RZ, P0 ;  /* 0x000000ff0e0e7208 */ /* 0x000fe40000000000 */
[----:B------:R-:W-:Y:S01]  /*0db0*/  @!P1 LEA.HI R0, R10, R10, RZ, 0x1 ;  /* 0x0000000a0a009211 */ /* 0x000fe200078f08ff */
[----:B------:R-:W-:Y:S01]  /*0dc0*/  @!P1 IMAD.MOV.U32 R4, RZ, RZ, R16 ;  /* 0x000000ffff049224 */ /* 0x000fe200078e0010 */
[----:B------:R-:W-:Y:S02]  /*0dd0*/  FSEL R15, R15, RZ, P0 ;  /* 0x000000ff0f0f7208 */ /* 0x000fe40000000000 */
[----:B------:R-:W-:-:S05]  /*0de0*/  @!P1 SHF.R.S32.HI R5, RZ, 0x1, R0 ;  /* 0x00000001ff059819 */ /* 0x000fca0000011400 */
[----:B------:R-:W-:Y:S02]  /*0df0*/  @!P1 IMAD.IADD R10, R10, 0x1, -R5 ;  /* 0x000000010a0a9824 */ /* 0x000fe400078e0a05 */
[----:B------:R-:W-:-:S03]  /*0e00*/  @!P1 IMAD R5, R5, 0x100000, R17 ;  /* 0x0010000005059824 */ /* 0x000fc600078e0211 */
[----:B------:R-:W-:Y:S01]  /*0e10*/  @!P1 LEA R11, R10, 0x3ff00000, 0x14 ;  /* 0x3ff000000a0b9811 */ /* 0x000fe200078ea0ff */
[----:B------:R-:W-:-:S06]  /*0e20*/  @!P1 IMAD.MOV.U32 R10, RZ, RZ, RZ ;  /* 0x000000ffff0a9224 */ /* 0x000fcc00078e00ff */
[----:B------:R-:W-:-:S11]  /*0e30*/  @!P1 DMUL R14, R4, R10 ;  /* 0x0000000a040e9228 */ /* 0x000fd60000000000 */
.L_x_42:
[----:B------:R-:W-:Y:S05]  /*0e40*/  BSYNC.RECONVERGENT B0 ;  /* 0x0000000000007941 */ /* 0x000fea0003800200 */
.L_x_41:
        /* <DEDUP_REMOVED lines=14> */
[----:B------:R-:W-:Y:S05]  /*0f30*/  CALL.REL.NOINC `($__internal_4_$__cuda_sm20_div_rn_f64_full) ;  /* 0x0000000000e07944 */ /* 0x000fea0003c00000 */
[----:B------:R-:W-:Y:S01]  /*0f40*/  MOV R4, R12 ;  /* 0x0000000c00047202 */ /* 0x000fe20000000f00 */
[----:B------:R-:W-:-:S07]  /*0f50*/  IMAD.MOV.U32 R5, RZ, RZ, R13 ;  /* 0x000000ffff057224 */ /* 0x000fce00078e000d */
.L_x_44:
[----:B------:R-:W-:Y:S05]  /*0f60*/  BSYNC.RECONVERGENT B0 ;  /* 0x0000000000007941 */ /* 0x000fea0003800200 */
.L_x_43:
[----:B------:R-:W0:Y:S01]  /*0f70*/  LDC.64 R6, c[0x0][0x380] ;  /* 0x0000e000ff067b82 */ /* 0x000e220000000a00 */
[----:B------:R-:W1:Y:S01]  /*0f80*/  LDCU UR6, c[0x0][0x360] ;  /* 0x00006c00ff0677ac */ /* 0x000e620008000800 */
[----:B------:R-:W-:-:S06]  /*0f90*/  IMAD R3, R3, UR5, R34 ;  /* 0x0000000503037c24 */ /* 0x000fcc000f8e0222 */
[----:B------:R-:W2:Y:S08]  /*0fa0*/  LDC R9, c[0x0][0x3b0] ;  /* 0x0000ec00ff097b82 */ /* 0x000eb00000000800 */
[----:B------:R-:W1:Y:S01]  /*0fb0*/  LDC R11, c[0x0][0x370] ;  /* 0x0000dc00ff0b7b82 */ /* 0x000e620000000800 */
[----:B0-----:R-:W-:-:S05]  /*0fc0*/  IMAD.WIDE R6, R3, 0x8, R6 ;  /* 0x0000000803067825 */ /* 0x001fca00078e0206 */
[----:B------:R0:W-:Y:S01]  /*0fd0*/  STG.E.64 desc[UR8][R6.64], R4 ;  /* 0x0000000406007986 */ /* 0x0001e2000c101b08 */
[----:B--2---:R-:W-:-:S05]  /*0fe0*/  IMAD.WIDE R8, R9, 0x8, R6 ;  /* 0x0000000809087825 */ /* 0x004fca00078e0206 */
[----:B------:R0:W-:Y:S01]  /*0ff0*/  STG.E.64 desc[UR8][R8.64], RZ ;  /* 0x000000ff08007986 */ /* 0x0001e2000c101b08 */
[----:B-1----:R-:W-:-:S05]  /*1000*/  IMAD R2, R11, UR6, R2 ;  /* 0x000000060b027c24 */ /* 0x002fca000f8e0202 */
[----:B------:R-:W-:-:S13]  /*1010*/  ISETP.GE.AND P0, PT, R2, UR10, PT ;  /* 0x0000000a02007c0c */ /* 0x000fda000bf06270 */
[----:B0-----:R-:W-:Y:S05]  /*1020*/  @!P0 BRA `(.L_x_45) ;  /* 0xfffffff0002c8947 */ /* 0x001fea000383ffff */
[----:B------:R-:W-:Y:S05]  /*1030*/  EXIT ;  /* 0x000000000000794d */ /* 0x000fea0003800000 */
        .weak           $__internal_3_$__cuda_sm20_dblrcp_rn_slowpath_v3
        .type           $__internal_3_$__cuda_sm20_dblrcp_rn_slowpath_v3,@function
        .size           $__internal_3_$__cuda_sm20_dblrcp_rn_slowpath_v3,($__internal_4_$__cuda_sm20_div_rn_f64_full - $__internal_3_$__cuda_sm20_dblrcp_rn_slowpath_v3)
$__internal_3_$__cuda_sm20_dblrcp_rn_slowpath_v3:
        /* <DEDUP_REMOVED lines=24> */
.L_x_49:
        /* <DEDUP_REMOVED lines=10> */
.L_x_47:
[----:B------:R-:W-:Y:S01]  /*1260*/  LOP3.LUT R23, R21, 0x80000, RZ, 0xfc, !PT ;  /* 0x0008000015177812 */ /* 0x000fe200078efcff */
[----:B------:R-:W-:-:S07]  /*1270*/  IMAD.MOV.U32 R22, RZ, RZ, R20 ;  /* 0x000000ffff167224 */ /* 0x000fce00078e0014 */
.L_x_48:
[----:B------:R-:W-:Y:S05]  /*1280*/  BSYNC.RECONVERGENT B0 ;  /* 0x0000000000007941 */ /* 0x000fea0003800200 */
.L_x_46:
[----:B------:R-:W-:Y:S01]  /*1290*/  IMAD.MOV.U32 R20, RZ, RZ, R0 ;  /* 0x000000ffff147224 */ /* 0x000fe200078e0000 */
[----:B------:R-:W-:-:S04]  /*12a0*/  MOV R21, 0x0 ;  /* 0x0000000000157802 */ /* 0x000fc80000000f00 */
[----:B------:R-:W-:Y:S05]  /*12b0*/  RET.REL.NODEC R20 `(_Z14kernelgpuInituIdEvPT_S1_S1_S1_iiiiii) ;  /* 0xffffffec14507950 */ /* 0x000fea0003c3ffff */
        .weak           $__internal_4_$__cuda_sm20_div_rn_f64_full
        .type           $__internal_4_$__cuda_sm20_div_rn_f64_full,@function
        .size           $__internal_4_$__cuda_sm20_div_rn_f64_full,($_Z14kernelgpuInituIdEvPT_S1_S1_S1_iiiiii$__internal_accurate_pow - $__internal_4_$__cuda_sm20_div_rn_f64_full)
$__internal_4_$__cuda_sm20_div_rn_f64_full:
[C---:B------:R-:W-:Y:S01]  /*12c0*/  FSETP.GEU.AND P0, PT, |R15|.reuse, 1.469367938527859385e-39, PT ;  /* 0x001000000f00780b */ /* 0x040fe20003f0e200 */
[----:B------:R-:W-:Y:S01]  /*12d0*/  IMAD.MOV.U32 R17, RZ, RZ, R5 ;  /* 0x000000ffff117224 */ /* 0x000fe200078e0005 */
[C---:B------:R-:W-:Y:S01]  /*12e0*/  LOP3.LUT R12, R15.reuse, 0x800fffff, RZ, 0xc0, !PT ;  /* 0x800fffff0f0c7812 */ /* 0x040fe200078ec0ff */
[----:B------:R-:W-:Y:S01]  /*12f0*/  IMAD.MOV.U32 R20, RZ, RZ, 0x1 ;  /* 0x00000001ff147424 */ /* 0x000fe200078e00ff */
[----:B------:R-:W-:Y:S01]  /*1300*/  LOP3.LUT R25, R15, 0x7ff00000, RZ, 0xc0, !PT ;  /* 0x7ff000000f197812 */ /* 0x000fe200078ec0ff */
[----:B------:R-:W-:Y:S01]  /*1310*/  IMAD.MOV.U32 R16, RZ, RZ, R4 ;  /* 0x000000ffff107224 */ /* 0x000fe200078e0004 */
[----:B------:R-:W-:Y:S01]  /*1320*/  LOP3.LUT R13, R12, 0x3ff00000, RZ, 0xfc, !PT ;  /* 0x3ff000000c0d7812 */ /* 0x000fe200078efcff */
[----:B------:R-:W-:Y:S01]  /*1330*/  IMAD.MOV.U32 R12, RZ, RZ, R14 ;  /* 0x000000ffff0c7224 */ /* 0x000fe200078e000e */
[C---:B------:R-:W-:Y:S01]  /*1340*/  FSETP.GEU.AND P2, PT, |R17|.reuse, 1.469367938527859385e-39, PT ;  /* 0x001000001100780b */ /* 0x040fe20003f4e200 */
[----:B------:R-:W-:Y:S01]  /*1350*/  BSSY.RECONVERGENT B1, `(.L_x_50) ;  /* 0x0000051000017945 */ /* 0x000fe20003800200 */
[----:B------:R-:W-:-:S03]  /*1360*/  LOP3.LUT R18, R17, 0x7ff00000, RZ, 0xc0, !PT ;  /* 0x7ff0000011127812 */ /* 0x000fc600078ec0ff */
[----:B------:R-:W-:Y:S01]  /*1370*/  @!P0 DMUL R12, R14, 8.98846567431157953865e+307 ;  /* 0x7fe000000e0c8828 */ /* 0x000fe20000000000 */
[----:B------:R-:W-:-:S05]  /*1380*/  ISETP.GE.U32.AND P1, PT, R18, R25, PT ;  /* 0x000000191200720c */ /* 0x000fca0003f26070 */
[----:B------:R-:W0:Y:S02]  /*1390*/  MUFU.RCP64H R21, R13 ;  /* 0x0000000d00157308 */ /* 0x000e240000001800 */
[----:B------:R-:W-:Y:S01]  /*13a0*/  @!P2 LOP3.LUT R19, R15, 0x7ff00000, RZ, 0xc0, !PT ;  /* 0x7ff000000f13a812 */ /* 0x000fe200078ec0ff */
[----:B------:R-:W-:-:S03]  /*13b0*/  @!P2 IMAD.MOV.U32 R22, RZ, RZ, RZ ;  /* 0x000000ffff16a224 */ /* 0x000fc600078e00ff */
[----:B------:R-:W-:Y:S01]  /*13c0*/  @!P2 ISETP.GE.U32.AND P3, PT, R18, R19, PT ;  /* 0x000000131200a20c */ /* 0x000fe20003f66070 */
[----:B------:R-:W-:-:S05]  /*13d0*/  IMAD.MOV.U32 R19, RZ, RZ, 0x1ca00000 ;  /* 0x1ca00000ff137424 */ /* 0x000fca00078e00ff */
[----:B------:R-:W-:-:S04]  /*13e0*/  @!P2 SEL R23, R19, 0x63400000, !P3 ;  /* 0x634000001317a807 */ /* 0x000fc80005800000 */
[----:B------:R-:W-:Y:S01]  /*13f0*/  @!P2 LOP3.LUT R23, R23, 0x80000000, R17, 0xf8, !PT ;  /* 0x800000001717a812 */ /* 0x000fe200078ef811 */
[----:B0-----:R-:W-:-:S03]  /*1400*/  DFMA R4, R20, -R12, 1 ;  /* 0x3ff000001404742b */ /* 0x001fc6000000080c */
[----:B------:R-:W-:-:S05]  /*1410*/  @!P2 LOP3.LUT R23, R23, 0x100000, RZ, 0xfc, !PT ;  /* 0x001000001717a812 */ /* 0x000fca00078efcff */
[----:B------:R-:W-:-:S08]  /*1420*/  DFMA R4, R4, R4, R4 ;  /* 0x000000040404722b */ /* 0x000fd00000000004 */
[----:B------:R-:W-:Y:S01]  /*1430*/  DFMA R20, R20, R4, R20 ;  /* 0x000000041414722b */ /* 0x000fe20000000014 */
[----:B------:R-:W-:Y:S01]  /*1440*/  SEL R5, R19, 0x63400000, !P1 ;  /* 0x6340000013057807 */ /* 0x000fe20004800000 */
[----:B------:R-:W-:-:S03]  /*1450*/  IMAD.MOV.U32 R4, RZ, RZ, R16 ;  /* 0x000000ffff047224 */ /* 0x000fc600078e0010 */
[----:B------:R-:W-:-:S03]  /*1460*/  LOP3.LUT R5, R5, 0x800fffff, R17, 0xf8, !PT ;  /* 0x800fffff05057812 */ /* 0x000fc600078ef811 */
[----:B------:R-:W-:-:S03]  /*1470*/  DFMA R26, R20, -R12, 1 ;  /* 0x3ff00000141a742b */ /* 0x000fc6000000080c */
[----:B------:R-:W-:-:S05]  /*1480*/  @!P2 DFMA R4, R4, 2, -R22 ;  /* 0x400000000404a82b */ /* 0x000fca0000000816 */
[----:B------:R-:W-:Y:S01]  /*1490*/  DFMA R20, R20, R26, R20 ;  /* 0x0000001a1414722b */ /* 0x000fe20000000014 */
[----:B------:R-:W-:Y:S01]  /*14a0*/  MOV R27, R18 ;  /* 0x00000012001b7202 */ /* 0x000fe20000000f00 */
[----:B------:R-:W-:Y:S01]  /*14b0*/  IMAD.MOV.U32 R26, RZ, RZ, R25 ;  /* 0x000000ffff1a7224 */ /* 0x000fe200078e0019 */
[----:B------:R-:W-:Y:S02]  /*14c0*/  @!P0 LOP3.LUT R26, R13, 0x7ff00000, RZ, 0xc0, !PT ;  /* 0x7ff000000d1a8812 */ /* 0x000fe400078ec0ff */
[----:B------:R-:W-:-:S03]  /*14d0*/  @!P2 LOP3.LUT R27, R5, 0x7ff00000, RZ, 0xc0, !PT ;  /* 0x7ff00000051ba812 */ /* 0x000fc600078ec0ff */
[----:B------:R-:W-:Y:S01]  /*14e0*/  DMUL R22, R20, R4 ;  /* 0x0000000414167228 */ /* 0x000fe20000000000 */
[----:B------:R-:W-:Y:S02]  /*14f0*/  VIADD R29, R26, 0xffffffff ;  /* 0xffffffff1a1d7836 */ /* 0x000fe40000000000 */
[----:B------:R-:W-:-:S05]  /*1500*/  VIADD R28, R27, 0xffffffff ;  /* 0xffffffff1b1c7836 */ /* 0x000fca0000000000 */
[----:B------:R-:W-:Y:S01]  /*1510*/  ISETP.GT.U32.AND P0, PT, R28, 0x7feffffe, PT ;  /* 0x7feffffe1c00780c */ /* 0x000fe20003f04070 */
[----:B------:R-:W-:-:S03]  /*1520*/  DFMA R24, R22, -R12, R4 ;  /* 0x8000000c1618722b */ /* 0x000fc60000000004 */
[----:B------:R-:W-:-:S05]  /*1530*/  ISETP.GT.U32.OR P0, PT, R29, 0x7feffffe, P0 ;  /* 0x7feffffe1d00780c */ /* 0x000fca0000704470 */
[----:B------:R-:W-:-:S08]  /*1540*/  DFMA R20, R20, R24, R22 ;  /* 0x000000181414722b */ /* 0x000fd00000000016 */
        /* <DEDUP_REMOVED lines=28> */
.L_x_51:
        /* <DEDUP_REMOVED lines=16> */
.L_x_54:
[----:B------:R-:W-:Y:S01]  /*1810*/  LOP3.LUT R19, R15, 0x80000, RZ, 0xfc, !PT ;  /* 0x000800000f137812 */ /* 0x000fe200078efcff */
[----:B------:R-:W-:Y:S01]  /*1820*/  IMAD.MOV.U32 R18, RZ, RZ, R14 ;  /* 0x000000ffff127224 */ /* 0x000fe200078e000e */
[----:B------:R-:W-:Y:S06]  /*1830*/  BRA `(.L_x_52) ;  /* 0x0000000000087947 */ /* 0x000fec0003800000 */
.L_x_53:
[----:B------:R-:W-:Y:S02]  /*1840*/  LOP3.LUT R19, R17, 0x80000, RZ, 0xfc, !PT ;  /* 0x0008000011137812 */ /* 0x000fe400078efcff */
[----:B------:R-:W-:-:S07]  /*1850*/  MOV R18, R16 ;  /* 0x0000001000127202 */ /* 0x000fce0000000f00 */
.L_x_52:
[----:B------:R-:W-:Y:S05]  /*1860*/  BSYNC.RECONVERGENT B1 ;  /* 0x0000000000017941 */ /* 0x000fea0003800200 */
.L_x_50:
[----:B------:R-:W-:Y:S02]  /*1870*/  IMAD.MOV.U32 R4, RZ, RZ, R0 ;  /* 0x000000ffff047224 */ /* 0x000fe400078e0000 */
[----:B------:R-:W-:Y:S02]  /*1880*/  IMAD.MOV.U32 R5, RZ, RZ, 0x0 ;  /* 0x00000000ff057424 */ /* 0x000fe400078e00ff */
[----:B------:R-:W-:Y:S02]  /*1890*/  IMAD.MOV.U32 R12, RZ, RZ, R18 ;  /* 0x000000ffff0c7224 */ /* 0x000fe400078e0012 */
[----:B------:R-:W-:Y:S01]  /*18a0*/  IMAD.MOV.U32 R13, RZ, RZ, R19 ;  /* 0x000000ffff0d7224 */ /* 0x000fe200078e0013 */
[----:B------:R-:W-:Y:S06]  /*18b0*/  RET.REL.NODEC R4 `(_Z14kernelgpuInituIdEvPT_S1_S1_S1_iiiiii) ;  /* 0xffffffe404d07950 */ /* 0x000fec0003c3ffff */
        .type           $_Z14kernelgpuInituIdEvPT_S1_S1_S1_iiiiii$__internal_accurate_pow,@function
        .size           $_Z14kernelgpuInituIdEvPT_S1_S1_S1_iiiiii$__internal_accurate_pow,(.L_x_63 - $_Z14kernelgpuInituIdEvPT_S1_S1_S1_iiiiii$__internal_accurate_pow)
$_Z14kernelgpuInituIdEvPT_S1_S1_S1_iiiiii$__internal_accurate_pow:
[----:B------:R-:W-:Y:S01]  /*18c0*/  ISETP.GT.U32.AND P0, PT, R35, 0xfffff, PT ;  /* 0x000fffff2300780c */ /* 0x000fe20003f04070 */
[----:B------:R-:W-:Y:S01]  /*18d0*/  IMAD.MOV.U32 R18, RZ, RZ, R22 ;  /* 0x000000ffff127224 */ /* 0x000fe200078e0016 */
[----:B------:R-:W-:Y:S01]  /*18e0*/  UMOV UR6, 0x7d2cafe2 ;  /* 0x7d2cafe200067882 */ /* 0x000fe20000000000 */
[--C-:B------:R-:W-:Y:S01]  /*18f0*/  IMAD.MOV.U32 R19, RZ, RZ, R35.reuse ;  /* 0x000000ffff137224 */ /* 0x100fe200078e0023 */
[----:B------:R-:W-:Y:S01]  /*1900*/  UMOV UR7, 0x3eb0f5ff ;  /* 0x3eb0f5ff00077882 */ /* 0x000fe20000000000 */
[--C-:B------:R-:W-:Y:S01]  /*1910*/  IMAD.MOV.U32 R20, RZ, RZ, R35.reuse ;  /* 0x000000ffff147224 */ /* 0x100fe200078e0023 */
[----:B------:R-:W-:Y:S01]  /*1920*/  SHF.R.U32.HI R35, RZ, 0x14, R35 ;  /* 0x00000014ff237819 */ /* 0x000fe20000011623 */
[----:B------:R-:W-:Y:S01]  /*1930*/  IMAD.MOV.U32 R26, RZ, RZ, RZ ;  /* 0x000000ffff1a7224 */ /* 0x000fe200078e00ff */
[----:B------:R-:W-:Y:S01]  /*1940*/  UMOV UR12, 0x3b39803f ;  /* 0x3b39803f000c7882 */ /* 0x000fe20000000000 */
[----:B------:R-:W-:Y:S01]  /*1950*/  IMAD.MOV.U32 R24, RZ, RZ, 0x41ad3b5a ;  /* 0x41ad3b5aff187424 */ /* 0x000fe200078e00ff */
[----:B------:R-:W-:Y:S01]  /*1960*/  UMOV UR13, 0x3c7abc9e ;  /* 0x3c7abc9e000d7882 */ /* 0x000fe20000000000 */
[----:B------:R-:W-:-:S02]  /*1970*/  IMAD.MOV.U32 R25, RZ, RZ, 0x3ed0f5d2 ;  /* 0x3ed0f5d2ff197424 */ /* 0x000fc400078e00ff */
[----:B------:R-:W-:-:S10]  /*1980*/  @!P0 DMUL R18, R18, 1.80143985094819840000e+16 ;  /* 0x4350000012128828 */ /* 0x000fd40000000000 */
[----:B------:R-:W-:Y:S01]  /*1990*/  @!P0 MOV R20, R19 ;  /* 0x0000001300148202 */ /* 0x000fe20000000f00 */
[----:B------:R-:W-:Y:S01]  /*19a0*/  @!P0 IMAD.MOV.U32 R22, RZ, RZ, R18 ;  /* 0x000000ffff168224 */ /* 0x000fe200078e0012 */
[----:B------:R-:W-:Y:S02]  /*19b0*/  @!P0 LEA.HI R35, R19, 0xffffffca, RZ, 0xc ;  /* 0xffffffca13238811 */ /* 0x000fe400078f60ff */
[----:B------:R-:W-:-:S04]  /*19c0*/  LOP3.LUT R20, R20, 0x800fffff, RZ, 0xc0, !PT ;  /* 0x800fffff14147812 */ /* 0x000fc800078ec0ff */
[----:B------:R-:W-:-:S04]  /*19d0*/  LOP3.LUT R23, R20, 0x3ff00000, RZ, 0xfc, !PT ;  /* 0x3ff0000014177812 */ /* 0x000fc800078efcff */
        /* <DEDUP_REMOVED lines=30> */
[----:B------:R-:W-:Y:S02]  /*1bc0*/  DMUL R24, R26, R24 ;  /* 0x000000181a187228 */ /* 0x000fe40000000000 */
[----:B------:R-:W-:-:S03]  /*1bd0*/  DMUL R26, R20, R20 ;  /* 0x00000014141a7228 */ /* 0x000fc60000000000 */
[----:B------:R-:W-:Y:S01]  /*1be0*/  DFMA R30, R32, R30, UR6 ;  /* 0x00000006201e7e2b */ /* 0x000fe2000800001e */
[----:B------:R-:W-:Y:S01]  /*1bf0*/  UMOV UR6, 0x55555555 ;  /* 0x5555555500067882 */ /* 0x000fe20000000000 */
[----:B------:R-:W-:-:S03]  /*1c00*/  UMOV UR7, 0x3fb55555 ;  /* 0x3fb5555500077882 */ /* 0x000fc60000000000 */
[----:B------:R-:W-:-:S03]  /*1c10*/  DMUL R18, R20, R26 ;  /* 0x0000001a14127228 */ /* 0x000fc60000000000 */
[----:B------:R-:W-:-:S08]  /*1c20*/  DFMA R22, R32, R30, UR6 ;  /* 0x0000000620167e2b */ /* 0x000fd0000800001e */
[----:B------:R-:W-:Y:S01]  /*1c30*/  DADD R28, -R22, UR6 ;  /* 0x00000006161c7e29 */ /* 0x000fe20008000100 */
[----:B------:R-:W-:Y:S01]  /*1c40*/  UMOV UR6, 0xb9e7b0 ;  /* 0x00b9e7b000067882 */ /* 0x000fe20000000000 */
[----:B------:R-:W-:-:S06]  /*1c50*/  UMOV UR7, 0x3c46a4cb ;  /* 0x3c46a4cb00077882 */ /* 0x000fcc0000000000 */
[----:B------:R-:W-:Y:S02]  /*1c60*/  DFMA R28, R32, R30, R28 ;  /* 0x0000001e201c722b */ /* 0x000fe4000000001c */
[----:B------:R-:W-:Y:S01]  /*1c70*/  DFMA R30, R20, R20, -R26 ;  /* 0x00000014141e722b */ /* 0x000fe2000000081a */
[----:B------:R-:W-:Y:S01]  /*1c80*/  VIADD R33, R25, 0x100000 ;  /* 0x0010000019217836 */ /* 0x000fe20000000000 */
[----:B------:R-:W-:-:S06]  /*1c90*/  MOV R32, R24 ;  /* 0x0000001800207202 */ /* 0x000fcc0000000f00 */
[----:B------:R-:W-:Y:S02]  /*1ca0*/  DFMA R30, R20, R32, R30 ;  /* 0x00000020141e722b */ /* 0x000fe4000000001e */
[----:B------:R-:W-:Y:S01]  /*1cb0*/  DADD R32, R28, -UR6 ;  /* 0x800000061c207e29 */ /* 0x000fe20008000000 */
[----:B------:R-:W-:Y:S01]  /*1cc0*/  UMOV UR6, 0x80000000 ;  /* 0x8000000000067882 */ /* 0x000fe20000000000 */
[----:B------:R-:W-:Y:S01]  /*1cd0*/  DFMA R28, R20, R26, -R18 ;  /* 0x0000001a141c722b */ /* 0x000fe20000000812 */
[----:B------:R-:W-:-:S07]  /*1ce0*/  UMOV UR7, 0x43300000 ;  /* 0x4330000000077882 */ /* 0x000fce0000000000 */
[----:B------:R-:W-:Y:S02]  /*1cf0*/  DFMA R28, R24, R26, R28 ;  /* 0x0000001a181c722b */ /* 0x000fe4000000001c */
[----:B------:R-:W-:-:S06]  /*1d00*/  DADD R26, R22, R32 ;  /* 0x00000000161a7229 */ /* 0x000fcc0000000020 */
[----:B------:R-:W-:Y:S02]  /*1d10*/  DFMA R28, R20, R30, R28 ;  /* 0x0000001e141c722b */ /* 0x000fe4000000001c */
[----:B------:R-:W-:Y:S02]  /*1d20*/  DADD R30, R22, -R26 ;  /* 0x00000000161e7229 */ /* 0x000fe4000000081a */
[----:B------:R-:W-:-:S06]  /*1d30*/  DMUL R22, R26, R18 ;  /* 0x000000121a167228 */ /* 0x000fcc0000000000 */
[----:B------:R-:W-:Y:S02]  /*1d40*/  DADD R32, R32, R30 ;  /* 0x0000000020207229 */ /* 0x000fe4000000001e */
        /* <DEDUP_REMOVED lines=11> */
[----:B------:R-:W-:Y:S02]  /*1e00*/  @P1 VIADD R22, R35, 0xfffffc02 ;  /* 0xfffffc0223161836 */ /* 0x000fe40000000000 */
[----:B------:R-:W-:-:S03]  /*1e10*/  IMAD.MOV.U32 R23, RZ, RZ, 0x43300000 ;  /* 0x43300000ff177424 */ /* 0x000fc600078e00ff */
[----:B------:R-:W-:Y:S01]  /*1e20*/  DADD R26, R24, R20 ;  /* 0x00000000181a7229 */ /* 0x000fe20000000014 */
[----:B------:R-:W-:-:S06]  /*1e30*/  LOP3.LUT R22, R22, 0x80000000, RZ, 0x3c, !PT ;  /* 0x8000000016167812 */ /* 0x000fcc00078e3cff */
[----:B------:R-:W-:Y:S01]  /*1e40*/  DADD R22, R22, -UR6 ;  /* 0x8000000616167e29 */ /* 0x000fe20008000000 */
[----:B------:R-:W-:Y:S01]  /*1e50*/  UMOV UR6, 0xfefa39ef ;  /* 0xfefa39ef00067882 */ /* 0x000fe20000000000 */
[----:B------:R-:W-:Y:S01]  /*1e60*/  DADD R24, R18, R26 ;  /* 0x0000000012187229 */ /* 0x000fe2000000001a */
[----:B------:R-:W-:-:S07]  /*1e70*/  UMOV UR7, 0x3fe62e42 ;  /* 0x3fe62e4200077882 */ /* 0x000fce0000000000 */
[--C-:B------:R-:W-:Y:S02]  /*1e80*/  DFMA R20, R22, UR6, R24.reuse ;  /* 0x0000000616147c2b */ /* 0x100fe40008000018 */
[----:B------:R-:W-:-:S06]  /*1e90*/  DADD R28, R18, -R24 ;  /* 0x00000000121c7229 */ /* 0x000fcc0000000818 */
[----:B------:R-:W-:Y:S02]  /*1ea0*/  DFMA R18, R22, -UR6, R20 ;  /* 0x8000000616127c2b */ /* 0x000fe40008000014 */
[----:B------:R-:W-:-:S06]  /*1eb0*/  DADD R28, R26, R28 ;  /* 0x000000001a1c7229 */ /* 0x000fcc000000001c */
        /* <DEDUP_REMOVED lines=50> */
[----:B------:R-:W-:-:S08]  /*21e0*/  DADD R24, R28, -R20 ;  /* 0x000000001c187229 */ /* 0x000fd00000000814 */
[----:B------:R-:W-:Y:S01]  /*21f0*/  DADD R24, R22, R24 ;  /* 0x0000000016187229 */ /* 0x000fe20000000018 */
[----:B------:R-:W-:Y:S01]  /*2200*/  LEA R23, R18, R27, 0x14 ;  /* 0x0000001b12177211 */ /* 0x000fe200078ea0ff */
[----:B------:R-:W-:Y:S01]  /*2210*/  IMAD.MOV.U32 R22, RZ, RZ, R26 ;  /* 0x000000ffff167224 */ /* 0x000fe200078e001a */
[----:B------:R-:W-:Y:S08]  /*2220*/  @!P0 BRA `(.L_x_55) ;  /* 0x0000000000308947 */ /* 0x000ff00003800000 */
        /* <DEDUP_REMOVED lines=12> */
.L_x_55:
[----:B------:R-:W-:Y:S01]  /*22f0*/  DFMA R24, R24, R22, R22 ;  /* 0x000000161818722b */ /* 0x000fe20000000016 */
[----:B------:R-:W-:Y:S01]  /*2300*/  IMAD.MOV.U32 R20, RZ, RZ, R0 ;  /* 0x000000ffff147224 */ /* 0x000fe200078e0000 */
[----:B------:R-:W-:Y:S01]  /*2310*/  DSETP.NEU.AND P0, PT, |R22|, +INF , PT ;  /* 0x7ff000001600742a */ /* 0x000fe20003f0d200 */
[----:B------:R-:W-:-:S07]  /*2320*/  IMAD.MOV.U32 R21, RZ, RZ, 0x0 ;  /* 0x00000000ff157424 */ /* 0x000fce00078e00ff */
[----:B------:R-:W-:Y:S02]  /*2330*/  FSEL R18, R22, R24, !P0 ;  /* 0x0000001816127208 */ /* 0x000fe40004000000 */
[----:B------:R-:W-:Y:S01]  /*2340*/  FSEL R22, R23, R25, !P0 ;  /* 0x0000001917167208 */ /* 0x000fe20004000000 */
[----:B------:R-:W-:Y:S06]  /*2350*/  RET.REL.NODEC R20 `(_Z14kernelgpuInituIdEvPT_S1_S1_S1_iiiiii) ;  /* 0xffffffdc14287950 */ /* 0x000fec0003c3ffff */
.L_x_56:
        /* <DEDUP_REMOVED lines=10> */
.L_x_63:


//--------------------- .nv.shared.reserved.0     --------------------------
	.section	.nv.shared.reserved.0,"aw",@nobits
	.weak		__nv_reservedSMEM_offset_0_alias
	.size		__nv_reservedSMEM_offset_0_alias, 0, 64
	.other		__nv_reservedSMEM_offset_0_alias,@"STO_CUDA_RESERVED_SHARED STV_DEFAULT"
__nv_reservedSMEM_offset_0_alias:
	.zero		0
	.zero		64


//--------------------- .nv.constant0._Z14kernelgpuInituIfEvPT_S1_S1_S1_iiiiii --------------------------
	.section	.nv.constant0._Z14kernelgpuInituIfEvPT_S1_S1_S1_iiiiii,"a",@progbits
	.sectionflags	@""
	.align	4
.nv.constant0._Z14kernelgpuInituIfEvPT_S1_S1_S1_iiiiii:
	.zero		952


//--------------------- .nv.constant0._Z14kernelgpuInituIdEvPT_S1_S1_S1_iiiiii --------------------------
	.section	.nv.constant0._Z14kernelgpuInituIdEvPT_S1_S1_S1_iiiiii,"a",@progbits
	.sectionflags	@""
	.align	4
.nv.constant0._Z14kernelgpuInituIdEvPT_S1_S1_S1_iiiiii:
	.zero		952


//--------------------- SYMBOLS --------------------------

	.type		.nv.reservedSmem.offset0,@object
	.size		.nv.reservedSmem.offset0,0x4
